// auto-generated by cutlass_sweep.conv — config: {"arch": "sm_100", "cluster_m": 2, "cluster_n": 1, "conv_kind": "wgrad", "dtype": "tf32", "ndim": 3, "tile_k": 32, "tile_m": 128, "tile_n": 64}
#include "cutlass/cutlass.h"
#include "cute/tensor.hpp"
#include "cutlass/kernel_hardware_info.hpp"
#include "cutlass/conv/convolution.h"
#include "cutlass/conv/dispatch_policy.hpp"
#include "cutlass/conv/collective/collective_builder.hpp"
#include "cutlass/conv/kernel/conv_universal.hpp"
#include "cutlass/conv/device/conv_universal_adapter.hpp"
#include "cutlass/epilogue/collective/collective_builder.hpp"

using namespace cute;
using Elem = cutlass::tfloat32_t;
using Acc  = float;
using LayoutAB = cutlass::layout::TensorNDHWC;
using LayoutC  = cutlass::layout::TensorKCSRT;
constexpr auto ConvOp = cutlass::conv::Operator::kWgrad;
using TileShape    = Shape<_128, Shape<_64>, Shape<_32>>;
using ClusterShape = Shape<_2, _1, _1>;

using CollectiveEpilogue = typename cutlass::epilogue::collective::CollectiveBuilder<
    cutlass::arch::Sm100, cutlass::arch::OpClassTensorOp,
    TileShape, ClusterShape,
    cutlass::epilogue::collective::EpilogueTileAuto,
    Acc, Acc,
    Elem, LayoutC, 128 / cutlass::sizeof_bits<Elem>::value,
    Elem, LayoutC, 128 / cutlass::sizeof_bits<Elem>::value,
    cutlass::epilogue::collective::EpilogueScheduleAuto
  >::CollectiveOp;

using CollectiveMainloop = typename cutlass::conv::collective::CollectiveBuilder<
    cutlass::arch::Sm100, cutlass::arch::OpClassTensorOp, ConvOp,
    Elem, LayoutAB, 128 / cutlass::sizeof_bits<Elem>::value,
    Elem, LayoutAB, 128 / cutlass::sizeof_bits<Elem>::value,
    Acc,
    TileShape, ClusterShape,
    cutlass::conv::collective::StageCountAutoCarveout<
        static_cast<int>(sizeof(typename CollectiveEpilogue::SharedStorage))>,
    cutlass::conv::collective::KernelScheduleAuto
  >::CollectiveOp;

using ProblemShape = cutlass::conv::ConvProblemShape<
    ConvOp, CollectiveMainloop::DispatchPolicy::NumSpatialDimensions>;
using ConvKernel = cutlass::conv::kernel::ConvUniversal<
    ProblemShape, CollectiveMainloop, CollectiveEpilogue>;
using Conv = cutlass::conv::device::ConvUniversalAdapter<ConvKernel>;

auto* _anchor = &cutlass::device_kernel<ConvKernel>;


// ===== COMPILED SASS (sm_100a) =====

	.target	sm_100a

	.elftype	@"ET_EXEC"


//--------------------- .note.nv.tkinfo           --------------------------
	.section	.note.nv.tkinfo,"",@"SHT_NOTE"
	.sectionflags	@"SHF_NOTE_NV_TKINFO"
	.tkinfo
        /*0018*/ 	.word	0x00000002
        /*0030*/ 	.string	""
        /*0030*/ 	.string	"ptxas"
        /*0030*/ 	.string	"Cuda compilation tools, release 13.0, V13.0.88"
        /*0030*/ 	.string	"Build cuda_13.0.r13.0/compiler.36424714_0"
        /*0030*/ 	.string	"-arch sm_100a -m 64 "



//--------------------- .note.nv.cuinfo           --------------------------
	.section	.note.nv.cuinfo,"",@"SHT_NOTE"
	.sectionflags	@"SHF_NOTE_NV_CUINFO"
        /*0018*/ 	.short	0x0002
        /*001a*/ 	.short	0x0064
        /*001c*/ 	.short	0x0082
	.zero		2


//--------------------- .nv.info                  --------------------------
	.section	.nv.info,"",@"SHT_CUDA_INFO"
	.align	4


	//----- nvinfo : EIATTR_REGCOUNT
	.align		4
        /*0000*/ 	.byte	0x04, 0x2f
        /*0002*/ 	.short	(.L_19 - .L_18)
	.align		4
.L_18:
        /*0004*/ 	.word	index@(_ZN7cutlass13device_kernelINS_4conv6kernel13ConvUniversalINS1_16ConvProblemShapeILNS1_8OperatorE2ELi3EEENS1_10collective14CollectiveConvINS1_47MainloopSm100TmaUmmaWarpSpecializedImplicitGemmILS5_2ELi16ELi3ELi1ELi2EN4cute5tupleIJNSA_1CILi2EEENSC_ILi1EEESE_EEEEENSB_IJNSC_ILi128EEENSB_IJNSC_ILi64EEEEEENSB_IJNSC_ILi32EEEEEEEEENS_10tfloat32_tESN_NSA_8TiledMMAINSA_8MMA_AtomIJNSA_23SM100_MMA_TF32_2x1SM_SSISN_SN_fLi128ELi64ELNSA_4UMMA5MajorE1ELSS_1ELNSR_7ScaleInE0ELST_0EEEEEENSA_6LayoutINSB_IJSE_SE_SE_EEENSB_IJNSC_ILi0EEESY_SY_EEEEENSB_IJNSA_10UnderscoreES11_S11_EEEEENS7_6detail27Sm100ImplicitGemmTileTraitsINSA_18SM100_TMA_2SM_LOADENSA_14ComposedLayoutINSA_7SwizzleILi2ELi5ELi2EEENSA_18smem_ptr_flag_bitsILi32EEENSW_INSB_IJSK_NSC_ILi4EEEEEENSB_IJSE_SK_EEEEEEEvEENS15_INSA_25SM100_TMA_2SM_LOAD_IM2COLES1G_vEEEENS_8epilogue10collective18CollectiveEpilogueINS1L_23Sm100TmaWarpSpecializedILi3ELi2ELi16ELb1ELb0EEEJNSB_IJSI_SJ_SL_EEENSB_IJNSW_ISI_SE_EENSW_INSB_IJNSC_ILi16EEESD_EEES1E_EEEEESN_NSB_IJlNSB_IJSE_lllEEESY_EEESN_S1X_NS1L_6fusion15FusionCallbacksIS1P_NS1Y_17LinearCombinationISN_fSN_fLNS_15FloatRoundStyleE2EEES1Q_S1V_JEEENSA_5SM1004TMEM4LOAD26SM100_TMEM_LOAD_32dp32b16xENSA_13SM90_TMA_LOADENS17_INS18_ILi2ELi4ELi3EEES1B_NSW_INSB_IJNSC_ILi8EEES1S_EEENSB_IJS1S_SE_EEEEEEENSA_39AutoVectorizingCopyWithAssumedAlignmentILi128EEENSA_14SM90_TMA_STOREES2E_S2G_S2G_EEEvvEEEEvNT_6ParamsE)
        /*0008*/ 	.word	0x0000005a


	//----- nvinfo : EIATTR_FRAME_SIZE
	.align		4
.L_19:
        /*000c*/ 	.byte	0x04, 0x11
        /*000e*/ 	.short	(.L_21 - .L_20)
	.align		4
.L_20:
        /*0010*/ 	.word	index@($__internal_2_$__cuda_sm10x_tcgen05_guardrail_trap_unallocated_columns_being_dealloced)
        /*0014*/ 	.word	0x00000008


	//----- nvinfo : EIATTR_FRAME_SIZE
	.align		4
.L_21:
        /*0018*/ 	.byte	0x04, 0x11
        /*001a*/ 	.short	(.L_23 - .L_22)
	.align		4
.L_22:
        /*001c*/ 	.word	index@($__internal_1_$__cuda_sm10x_tcgen05_guardrail_trap_phase_invalid_during_alloc)
        /*0020*/ 	.word	0x00000008


	//----- nvinfo : EIATTR_FRAME_SIZE
	.align		4
.L_23:
        /*0024*/ 	.byte	0x04, 0x11
        /*0026*/ 	.short	(.L_25 - .L_24)
	.align		4
.L_24:
        /*0028*/ 	.word	index@($__internal_0_$__cuda_sm10x_tcgen05_guardrail_trap_col_being_dealloced_not_returned_by_alloc)
        /*002c*/ 	.word	0x00000008


	//----- nvinfo : EIATTR_FRAME_SIZE
	.align		4
.L_25:
        /*0030*/ 	.byte	0x04, 0x11
        /*0032*/ 	.short	(.L_27 - .L_26)
	.align		4
.L_26:
        /*0034*/ 	.word	index@(_ZN7cutlass13device_kernelINS_4conv6kernel13ConvUniversalINS1_16ConvProblemShapeILNS1_8OperatorE2ELi3EEENS1_10collective14CollectiveConvINS1_47MainloopSm100TmaUmmaWarpSpecializedImplicitGemmILS5_2ELi16ELi3ELi1ELi2EN4cute5tupleIJNSA_1CILi2EEENSC_ILi1EEESE_EEEEENSB_IJNSC_ILi128EEENSB_IJNSC_ILi64EEEEEENSB_IJNSC_ILi32EEEEEEEEENS_10tfloat32_tESN_NSA_8TiledMMAINSA_8MMA_AtomIJNSA_23SM100_MMA_TF32_2x1SM_SSISN_SN_fLi128ELi64ELNSA_4UMMA5MajorE1ELSS_1ELNSR_7ScaleInE0ELST_0EEEEEENSA_6LayoutINSB_IJSE_SE_SE_EEENSB_IJNSC_ILi0EEESY_SY_EEEEENSB_IJNSA_10UnderscoreES11_S11_EEEEENS7_6detail27Sm100ImplicitGemmTileTraitsINSA_18SM100_TMA_2SM_LOADENSA_14ComposedLayoutINSA_7SwizzleILi2ELi5ELi2EEENSA_18smem_ptr_flag_bitsILi32EEENSW_INSB_IJSK_NSC_ILi4EEEEEENSB_IJSE_SK_EEEEEEEvEENS15_INSA_25SM100_TMA_2SM_LOAD_IM2COLES1G_vEEEENS_8epilogue10collective18CollectiveEpilogueINS1L_23Sm100TmaWarpSpecializedILi3ELi2ELi16ELb1ELb0EEEJNSB_IJSI_SJ_SL_EEENSB_IJNSW_ISI_SE_EENSW_INSB_IJNSC_ILi16EEESD_EEES1E_EEEEESN_NSB_IJlNSB_IJSE_lllEEESY_EEESN_S1X_NS1L_6fusion15FusionCallbacksIS1P_NS1Y_17LinearCombinationISN_fSN_fLNS_15FloatRoundStyleE2EEES1Q_S1V_JEEENSA_5SM1004TMEM4LOAD26SM100_TMEM_LOAD_32dp32b16xENSA_13SM90_TMA_LOADENS17_INS18_ILi2ELi4ELi3EEES1B_NSW_INSB_IJNSC_ILi8EEES1S_EEENSB_IJS1S_SE_EEEEEEENSA_39AutoVectorizingCopyWithAssumedAlignmentILi128EEENSA_14SM90_TMA_STOREES2E_S2G_S2G_EEEvvEEEEvNT_6ParamsE)
        /*0038*/ 	.word	0x00000008


	//----- nvinfo : EIATTR_MIN_STACK_SIZE
	.align		4
.L_27:
        /*003c*/ 	.byte	0x04, 0x12
        /*003e*/ 	.short	(.L_29 - .L_28)
	.align		4
.L_28:
        /*0040*/ 	.word	index@(_ZN7cutlass13device_kernelINS_4conv6kernel13ConvUniversalINS1_16ConvProblemShapeILNS1_8OperatorE2ELi3EEENS1_10collective14CollectiveConvINS1_47MainloopSm100TmaUmmaWarpSpecializedImplicitGemmILS5_2ELi16ELi3ELi1ELi2EN4cute5tupleIJNSA_1CILi2EEENSC_ILi1EEESE_EEEEENSB_IJNSC_ILi128EEENSB_IJNSC_ILi64EEEEEENSB_IJNSC_ILi32EEEEEEEEENS_10tfloat32_tESN_NSA_8TiledMMAINSA_8MMA_AtomIJNSA_23SM100_MMA_TF32_2x1SM_SSISN_SN_fLi128ELi64ELNSA_4UMMA5MajorE1ELSS_1ELNSR_7ScaleInE0ELST_0EEEEEENSA_6LayoutINSB_IJSE_SE_SE_EEENSB_IJNSC_ILi0EEESY_SY_EEEEENSB_IJNSA_10UnderscoreES11_S11_EEEEENS7_6detail27Sm100ImplicitGemmTileTraitsINSA_18SM100_TMA_2SM_LOADENSA_14ComposedLayoutINSA_7SwizzleILi2ELi5ELi2EEENSA_18smem_ptr_flag_bitsILi32EEENSW_INSB_IJSK_NSC_ILi4EEEEEENSB_IJSE_SK_EEEEEEEvEENS15_INSA_25SM100_TMA_2SM_LOAD_IM2COLES1G_vEEEENS_8epilogue10collective18CollectiveEpilogueINS1L_23Sm100TmaWarpSpecializedILi3ELi2ELi16ELb1ELb0EEEJNSB_IJSI_SJ_SL_EEENSB_IJNSW_ISI_SE_EENSW_INSB_IJNSC_ILi16EEESD_EEES1E_EEEEESN_NSB_IJlNSB_IJSE_lllEEESY_EEESN_S1X_NS1L_6fusion15FusionCallbacksIS1P_NS1Y_17LinearCombinationISN_fSN_fLNS_15FloatRoundStyleE2EEES1Q_S1V_JEEENSA_5SM1004TMEM4LOAD26SM100_TMEM_LOAD_32dp32b16xENSA_13SM90_TMA_LOADENS17_INS18_ILi2ELi4ELi3EEES1B_NSW_INSB_IJNSC_ILi8EEES1S_EEENSB_IJS1S_SE_EEEEEEENSA_39AutoVectorizingCopyWithAssumedAlignmentILi128EEENSA_14SM90_TMA_STOREES2E_S2G_S2G_EEEvvEEEEvNT_6ParamsE)
        /*0044*/ 	.word	0x00000008
.L_29:


//--------------------- .nv.compat                --------------------------
	.section	.nv.compat,"",@"SHT_CUDA_COMPAT_INFO"
	.align	4
        /*0000*/ 	.byte	0x02, 0x09, 0x01, 0x00, 0x02, 0x02, 0x02, 0x00, 0x02, 0x05, 0x05, 0x00, 0x03, 0x07, 0x01, 0x01
        /*0010*/ 	.byte	0x02, 0x03, 0x01, 0x00, 0x02, 0x06, 0x01, 0x00, 0x04, 0x0b, 0x08, 0x00, 0x09, 0x00, 0x00, 0x00
        /*0020*/ 	.byte	0x00, 0x00, 0x00, 0x00


//--------------------- .nv.info._ZN7cutlass13device_kernelINS_4conv6kernel13ConvUniversalINS1_16ConvProblemShapeILNS1_8OperatorE2ELi3EEENS1_10collective14CollectiveConvINS1_47MainloopSm100TmaUmmaWarpSpecializedImplicitGemmILS5_2ELi16ELi3ELi1ELi2EN4cute5tupleIJNSA_1CILi2EEENSC_ILi1EEESE_EEEEENSB_IJNSC_ILi128EEENSB_IJNSC_ILi64EEEEEENSB_IJNSC_ILi32EEEEEEEEENS_10tfloat32_tESN_NSA_8TiledMMAINSA_8MMA_AtomIJNSA_23SM100_MMA_TF32_2x1SM_SSISN_SN_fLi128ELi64ELNSA_4UMMA5MajorE1ELSS_1ELNSR_7ScaleInE0ELST_0EEEEEENSA_6LayoutINSB_IJSE_SE_SE_EEENSB_IJNSC_ILi0EEESY_SY_EEEEENSB_IJNSA_10UnderscoreES11_S11_EEEEENS7_6detail27Sm100ImplicitGemmTileTraitsINSA_18SM100_TMA_2SM_LOADENSA_14ComposedLayoutINSA_7SwizzleILi2ELi5ELi2EEENSA_18smem_ptr_flag_bitsILi32EEENSW_INSB_IJSK_NSC_ILi4EEEEEENSB_IJSE_SK_EEEEEEEvEENS15_INSA_25SM100_TMA_2SM_LOAD_IM2COLES1G_vEEEENS_8epilogue10collective18CollectiveEpilogueINS1L_23Sm100TmaWarpSpecializedILi3ELi2ELi16ELb1ELb0EEEJNSB_IJSI_SJ_SL_EEENSB_IJNSW_ISI_SE_EENSW_INSB_IJNSC_ILi16EEESD_EEES1E_EEEEESN_NSB_IJlNSB_IJSE_lllEEESY_EEESN_S1X_NS1L_6fusion15FusionCallbacksIS1P_NS1Y_17LinearCombinationISN_fSN_fLNS_15FloatRoundStyleE2EEES1Q_S1V_JEEENSA_5SM1004TMEM4LOAD26SM100_TMEM_LOAD_32dp32b16xENSA_13SM90_TMA_LOADENS17_INS18_ILi2ELi4ELi3EEES1B_NSW_INSB_IJNSC_ILi8EEES1S_EEENSB_IJS1S_SE_EEEEEEENSA_39AutoVectorizingCopyWithAssumedAlignmentILi128EEENSA_14SM90_TMA_STOREES2E_S2G_S2G_EEEvvEEEEvNT_6ParamsE --------------------------
	.section	.nv.info._ZN7cutlass13device_kernelINS_4conv6kernel13ConvUniversalINS1_16ConvProblemShapeILNS1_8OperatorE2ELi3EEENS1_10collective14CollectiveConvINS1_47MainloopSm100TmaUmmaWarpSpecializedImplicitGemmILS5_2ELi16ELi3ELi1ELi2EN4cute5tupleIJNSA_1CILi2EEENSC_ILi1EEESE_EEEEENSB_IJNSC_ILi128EEENSB_IJNSC_ILi64EEEEEENSB_IJNSC_ILi32EEEEEEEEENS_10tfloat32_tESN_NSA_8TiledMMAINSA_8MMA_AtomIJNSA_23SM100_MMA_TF32_2x1SM_SSISN_SN_fLi128ELi64ELNSA_4UMMA5MajorE1ELSS_1ELNSR_7ScaleInE0ELST_0EEEEEENSA_6LayoutINSB_IJSE_SE_SE_EEENSB_IJNSC_ILi0EEESY_SY_EEEEENSB_IJNSA_10UnderscoreES11_S11_EEEEENS7_6detail27Sm100ImplicitGemmTileTraitsINSA_18SM100_TMA_2SM_LOADENSA_14ComposedLayoutINSA_7SwizzleILi2ELi5ELi2EEENSA_18smem_ptr_flag_bitsILi32EEENSW_INSB_IJSK_NSC_ILi4EEEEEENSB_IJSE_SK_EEEEEEEvEENS15_INSA_25SM100_TMA_2SM_LOAD_IM2COLES1G_vEEEENS_8epilogue10collective18CollectiveEpilogueINS1L_23Sm100TmaWarpSpecializedILi3ELi2ELi16ELb1ELb0EEEJNSB_IJSI_SJ_SL_EEENSB_IJNSW_ISI_SE_EENSW_INSB_IJNSC_ILi16EEESD_EEES1E_EEEEESN_NSB_IJlNSB_IJSE_lllEEESY_EEESN_S1X_NS1L_6fusion15FusionCallbacksIS1P_NS1Y_17LinearCombinationISN_fSN_fLNS_15FloatRoundStyleE2EEES1Q_S1V_JEEENSA_5SM1004TMEM4LOAD26SM100_TMEM_LOAD_32dp32b16xENSA_13SM90_TMA_LOADENS17_INS18_ILi2ELi4ELi3EEES1B_NSW_INSB_IJNSC_ILi8EEES1S_EEENSB_IJS1S_SE_EEEEEEENSA_39AutoVectorizingCopyWithAssumedAlignmentILi128EEENSA_14SM90_TMA_STOREES2E_S2G_S2G_EEEvvEEEEvNT_6ParamsE,"",@"SHT_CUDA_INFO"
	.sectionflags	@""
	.align	4


	//----- nvinfo : EIATTR_CUDA_API_VERSION
	.align		4
        /*0000*/ 	.byte	0x04, 0x37
        /*0002*/ 	.short	(.L_31 - .L_30)
.L_30:
        /*0004*/ 	.word	0x00000082


	//----- nvinfo : EIATTR_KPARAM_INFO
	.align		4
.L_31:
        /*0008*/ 	.byte	0x04, 0x17
        /*000a*/ 	.short	(.L_33 - .L_32)
.L_32:
        /*000c*/ 	.word	0x00000000
        /*0010*/ 	.short	0x0000
        /*0012*/ 	.short	0x0000
        /*0014*/ 	.byte	0x00, 0xf0, 0x01, 0x24


	//----- nvinfo : EIATTR_AT_ENTRY_FRAGMENTS
	.align		4
.L_33:
        /*0018*/ 	.byte	0x04, 0x4f
        /*001a*/ 	.short	(.L_35 - .L_34)


	//   ....[0]....
.L_34:
        /*001c*/ 	.word	0x00000007


	//----- nvinfo : EIATTR_RESERVED_SMEM_USED
	.align		4
.L_35:
        /*0020*/ 	.byte	0x01, 0x41
	.zero		2


	//----- nvinfo : EIATTR_SPARSE_MMA_MASK
	.align		4
        /*0024*/ 	.byte	0x03, 0x50
        /*0026*/ 	.short	0x0000


	//----- nvinfo : EIATTR_TCGEN05_2CTA_USED
	.align		4
        /*0028*/ 	.byte	0x01, 0x52
	.zero		2


	//----- nvinfo : EIATTR_MAXREG_COUNT
	.align		4
        /*002c*/ 	.byte	0x03, 0x1b
        /*002e*/ 	.short	0x00ff


	//----- nvinfo : EIATTR_NUM_BARRIERS
	.align		4
        /*0030*/ 	.byte	0x02, 0x4c
        /*0032*/ 	.byte	0x07
	.zero		1


	//----- nvinfo : EIATTR_EXTERNS
	.align		4
        /*0034*/ 	.byte	0x04, 0x0f
        /*0036*/ 	.short	(.L_37 - .L_36)


	//   ....[0]....
	.align		4
.L_36:
        /*0038*/ 	.word	index@(__assertfail)


	//----- nvinfo : EIATTR_MERCURY_ISA_VERSION
	.align		4
.L_37:
        /*003c*/ 	.byte	0x03, 0x5f
        /*003e*/ 	.short	0x0101


	//----- nvinfo : EIATTR_INT_WARP_WIDE_INSTR_OFFSETS
	.align		4
        /*0040*/ 	.byte	0x04, 0x31
        /*0042*/ 	.short	(.L_39 - .L_38)


	//   ....[0]....
.L_38:
        /*0044*/ 	.word	0x00000de0


	//   ....[1]....
        /*0048*/ 	.word	0x00000e90


	//   ....[2]....
        /*004c*/ 	.word	0x00005200


	//   ....[3]....
        /*0050*/ 	.word	0x00005220


	//   ....[4]....
        /*0054*/ 	.word	0x00005250


	//   ....[5]....
        /*0058*/ 	.word	0x00006440


	//   ....[6]....
        /*005c*/ 	.word	0x00006580


	//   ....[7]....
        /*0060*/ 	.word	0x000065e0


	//   ....[8]....
        /*0064*/ 	.word	0x00006730


	//   ....[9]....
        /*0068*/ 	.word	0x00006860


	//   ....[10]....
        /*006c*/ 	.word	0x000068f0


	//----- nvinfo : EIATTR_COOP_GROUP_MASK_REGIDS
	.align		4
.L_39:
        /*0070*/ 	.byte	0x04, 0x29
        /*0072*/ 	.short	(.L_41 - .L_40)


	//   ....[0]....
.L_40:
        /*0074*/ 	.word	0xffffffff


	//   ....[1]....
        /*0078*/ 	.word	0xffffffff


	//   ....[2]....
        /*007c*/ 	.word	0xffffffff


	//   ....[3]....
        /*0080*/ 	.word	0xffffffff


	//   ....[4]....
        /*0084*/ 	.word	0xffffffff


	//   ....[5]....
        /*0088*/ 	.word	0xffffffff


	//   ....[6]....
        /*008c*/ 	.word	0xffffffff


	//   ....[7]....
        /*0090*/ 	.word	0xffffffff


	//   ....[8]....
        /*0094*/ 	.word	0xffffffff


	//   ....[9]....
        /*0098*/ 	.word	0xffffffff


	//   ....[10]....
        /*009c*/ 	.word	0xffffffff


	//   ....[11]....
        /*00a0*/ 	.word	0xffffffff


	//   ....[12]....
        /*00a4*/ 	.word	0xffffffff


	//----- nvinfo : EIATTR_COOP_GROUP_INSTR_OFFSETS
	.align		4
.L_41:
        /*00a8*/ 	.byte	0x04, 0x28
        /*00aa*/ 	.short	(.L_43 - .L_42)


	//   ....[0]....
.L_42:
        /*00ac*/ 	.word	0x000000d0


	//   ....[1]....
        /*00b0*/ 	.word	0x00000540


	//   ....[2]....
        /*00b4*/ 	.word	0x00000890


	//   ....[3]....
        /*00b8*/ 	.word	0x00000a10


	//   ....[4]....
        /*00bc*/ 	.word	0x00000b10


	//   ....[5]....
        /*00c0*/ 	.word	0x00000c60


	//   ....[6]....
        /*00c4*/ 	.word	0x00000f00


	//   ....[7]....
        /*00c8*/ 	.word	0x00002d20


	//   ....[8]....
        /*00cc*/ 	.word	0x000040e0


	//   ....[9]....
        /*00d0*/ 	.word	0x000045b0


	//   ....[10]....
        /*00d4*/ 	.word	0x000045e0


	//   ....[11]....
        /*00d8*/ 	.word	0x00005120


	//   ....[12]....
        /*00dc*/ 	.word	0x00005320


	//----- nvinfo : EIATTR_VRC_CTA_INIT_COUNT
	.align		4
.L_43:
        /*00e0*/ 	.byte	0x02, 0x4a
        /*00e2*/ 	.byte	0x80
	.zero		1


	//----- nvinfo : EIATTR_SYSCALL_OFFSETS
	.align		4
        /*00e4*/ 	.byte	0x04, 0x46
        /*00e6*/ 	.short	(.L_45 - .L_44)


	//   ....[0]....
.L_44:
        /*00e8*/ 	.word	0x00007c30


	//   ....[1]....
        /*00ec*/ 	.word	0x00007d20


	//   ....[2]....
        /*00f0*/ 	.word	0x000085c0


	//   ....[3]....
        /*00f4*/ 	.word	0x00008fe0


	//----- nvinfo : EIATTR_MBARRIER_INSTR_OFFSETS
	.align		4
.L_45:
        /*00f8*/ 	.byte	0x04, 0x39
        /*00fa*/ 	.short	(.L_47 - .L_46)


	//   ....[0]....
.L_46:
        /*00fc*/ 	.word	0x00000670
        /*0100*/ 	.word	0x000000ff
        /*0104*/ 	.word	0x00000000
        /*0108*/ 	.short	0x0100
        /*010a*/ 	.byte	0x04
	.zero		1


	//   ....[1]....
        /*010c*/ 	.word	0x00000680
        /*0110*/ 	.word	0x000000ff
        /*0114*/ 	.word	0x00000080
        /*0118*/ 	.short	0x0100
        /*011a*/ 	.byte	0x04
	.zero		1


	//   ....[2]....
        /*011c*/ 	.word	0x00000690
        /*0120*/ 	.word	0x000000ff
        /*0124*/ 	.word	0x00000008
        /*0128*/ 	.short	0x0100
        /*012a*/ 	.byte	0x04
	.zero		1


	//   ....[3]....
        /*012c*/ 	.word	0x000006a0
        /*0130*/ 	.word	0x000000ff
        /*0134*/ 	.word	0x00000088
        /*0138*/ 	.short	0x0100
        /*013a*/ 	.byte	0x04
	.zero		1


	//   ....[4]....
        /*013c*/ 	.word	0x000006b0
        /*0140*/ 	.word	0x000000ff
        /*0144*/ 	.word	0x00000010
        /*0148*/ 	.short	0x0100
        /*014a*/ 	.byte	0x04
	.zero		1


	//   ....[5]....
        /*014c*/ 	.word	0x000006c0
        /*0150*/ 	.word	0x000000ff
        /*0154*/ 	.word	0x00000090
        /*0158*/ 	.short	0x0100
        /*015a*/ 	.byte	0x04
	.zero		1


	//   ....[6]....
        /*015c*/ 	.word	0x000006d0
        /*0160*/ 	.word	0x000000ff
        /*0164*/ 	.word	0x00000018
        /*0168*/ 	.short	0x0100
        /*016a*/ 	.byte	0x04
	.zero		1


	//   ....[7]....
        /*016c*/ 	.word	0x000006e0
        /*0170*/ 	.word	0x000000ff
        /*0174*/ 	.word	0x00000098
        /*0178*/ 	.short	0x0100
        /*017a*/ 	.byte	0x04
	.zero		1


	//   ....[8]....
        /*017c*/ 	.word	0x000006f0
        /*0180*/ 	.word	0x000000ff
        /*0184*/ 	.word	0x00000020
        /*0188*/ 	.short	0x0100
        /*018a*/ 	.byte	0x04
	.zero		1


	//   ....[9]....
        /*018c*/ 	.word	0x00000700
        /*0190*/ 	.word	0x000000ff
        /*0194*/ 	.word	0x000000a0
        /*0198*/ 	.short	0x0100
        /*019a*/ 	.byte	0x04
	.zero		1


	//   ....[10]....
        /*019c*/ 	.word	0x00000710
        /*01a0*/ 	.word	0x000000ff
        /*01a4*/ 	.word	0x00000028
        /*01a8*/ 	.short	0x0100
        /*01aa*/ 	.byte	0x04
	.zero		1


	//   ....[11]....
        /*01ac*/ 	.word	0x00000720
        /*01b0*/ 	.word	0x000000ff
        /*01b4*/ 	.word	0x000000a8
        /*01b8*/ 	.short	0x0100
        /*01ba*/ 	.byte	0x04
	.zero		1


	//   ....[12]....
        /*01bc*/ 	.word	0x00000730
        /*01c0*/ 	.word	0x000000ff
        /*01c4*/ 	.word	0x00000030
        /*01c8*/ 	.short	0x0100
        /*01ca*/ 	.byte	0x04
	.zero		1


	//   ....[13]....
        /*01cc*/ 	.word	0x00000740
        /*01d0*/ 	.word	0x000000ff
        /*01d4*/ 	.word	0x000000b0
        /*01d8*/ 	.short	0x0100
        /*01da*/ 	.byte	0x04
	.zero		1


	//   ....[14]....
        /*01dc*/ 	.word	0x00000750
        /*01e0*/ 	.word	0x000000ff
        /*01e4*/ 	.word	0x00000038
        /*01e8*/ 	.short	0x0100
        /*01ea*/ 	.byte	0x04
	.zero		1


	//   ....[15]....
        /*01ec*/ 	.word	0x00000760
        /*01f0*/ 	.word	0x000000ff
        /*01f4*/ 	.word	0x000000b8
        /*01f8*/ 	.short	0x0100
        /*01fa*/ 	.byte	0x04
	.zero		1


	//   ....[16]....
        /*01fc*/ 	.word	0x00000770
        /*0200*/ 	.word	0x000000ff
        /*0204*/ 	.word	0x00000040
        /*0208*/ 	.short	0x0100
        /*020a*/ 	.byte	0x04
	.zero		1


	//   ....[17]....
        /*020c*/ 	.word	0x00000780
        /*0210*/ 	.word	0x000000ff
        /*0214*/ 	.word	0x000000c0
        /*0218*/ 	.short	0x0100
        /*021a*/ 	.byte	0x04
	.zero		1


	//   ....[18]....
        /*021c*/ 	.word	0x00000790
        /*0220*/ 	.word	0x000000ff
        /*0224*/ 	.word	0x00000048
        /*0228*/ 	.short	0x0100
        /*022a*/ 	.byte	0x04
	.zero		1


	//   ....[19]....
        /*022c*/ 	.word	0x000007a0
        /*0230*/ 	.word	0x000000ff
        /*0234*/ 	.word	0x000000c8
        /*0238*/ 	.short	0x0100
        /*023a*/ 	.byte	0x04
	.zero		1


	//   ....[20]....
        /*023c*/ 	.word	0x000007b0
        /*0240*/ 	.word	0x000000ff
        /*0244*/ 	.word	0x00000050
        /*0248*/ 	.short	0x0100
        /*024a*/ 	.byte	0x04
	.zero		1


	//   ....[21]....
        /*024c*/ 	.word	0x000007c0
        /*0250*/ 	.word	0x000000ff
        /*0254*/ 	.word	0x000000d0
        /*0258*/ 	.short	0x0100
        /*025a*/ 	.byte	0x04
	.zero		1


	//   ....[22]....
        /*025c*/ 	.word	0x000007d0
        /*0260*/ 	.word	0x000000ff
        /*0264*/ 	.word	0x00000058
        /*0268*/ 	.short	0x0100
        /*026a*/ 	.byte	0x04
	.zero		1


	//   ....[23]....
        /*026c*/ 	.word	0x000007e0
        /*0270*/ 	.word	0x000000ff
        /*0274*/ 	.word	0x000000d8
        /*0278*/ 	.short	0x0100
        /*027a*/ 	.byte	0x04
	.zero		1


	//   ....[24]....
        /*027c*/ 	.word	0x000007f0
        /*0280*/ 	.word	0x000000ff
        /*0284*/ 	.word	0x00000060
        /*0288*/ 	.short	0x0100
        /*028a*/ 	.byte	0x04
	.zero		1


	//   ....[25]....
        /*028c*/ 	.word	0x00000800
        /*0290*/ 	.word	0x000000ff
        /*0294*/ 	.word	0x000000e0
        /*0298*/ 	.short	0x0100
        /*029a*/ 	.byte	0x04
	.zero		1


	//   ....[26]....
        /*029c*/ 	.word	0x00000810
        /*02a0*/ 	.word	0x000000ff
        /*02a4*/ 	.word	0x00000068
        /*02a8*/ 	.short	0x0100
        /*02aa*/ 	.byte	0x04
	.zero		1


	//   ....[27]....
        /*02ac*/ 	.word	0x00000820
        /*02b0*/ 	.word	0x000000ff
        /*02b4*/ 	.word	0x000000e8
        /*02b8*/ 	.short	0x0100
        /*02ba*/ 	.byte	0x04
	.zero		1


	//   ....[28]....
        /*02bc*/ 	.word	0x00000830
        /*02c0*/ 	.word	0x000000ff
        /*02c4*/ 	.word	0x00000070
        /*02c8*/ 	.short	0x0100
        /*02ca*/ 	.byte	0x04
	.zero		1


	//   ....[29]....
        /*02cc*/ 	.word	0x00000840
        /*02d0*/ 	.word	0x000000ff
        /*02d4*/ 	.word	0x000000f0
        /*02d8*/ 	.short	0x0100
        /*02da*/ 	.byte	0x04
	.zero		1


	//   ....[30]....
        /*02dc*/ 	.word	0x00000850
        /*02e0*/ 	.word	0x000000ff
        /*02e4*/ 	.word	0x00000078
        /*02e8*/ 	.short	0x0100
        /*02ea*/ 	.byte	0x04
	.zero		1


	//   ....[31]....
        /*02ec*/ 	.word	0x00000860
        /*02f0*/ 	.word	0x000000ff
        /*02f4*/ 	.word	0x000000f8
        /*02f8*/ 	.short	0x0100
        /*02fa*/ 	.byte	0x04
	.zero		1


	//   ....[32]....
        /*02fc*/ 	.word	0x000009a0
        /*0300*/ 	.word	0x000000ff
        /*0304*/ 	.word	0x00000100
        /*0308*/ 	.short	0x0100
        /*030a*/ 	.byte	0x04
	.zero		1


	//   ....[33]....
        /*030c*/ 	.word	0x000009b0
        /*0310*/ 	.word	0x000000ff
        /*0314*/ 	.word	0x00000118
        /*0318*/ 	.short	0x0100
        /*031a*/ 	.byte	0x04
	.zero		1


	//   ....[34]....
        /*031c*/ 	.word	0x000009c0
        /*0320*/ 	.word	0x000000ff
        /*0324*/ 	.word	0x00000108
        /*0328*/ 	.short	0x0100
        /*032a*/ 	.byte	0x04
	.zero		1


	//   ....[35]....
        /*032c*/ 	.word	0x000009d0
        /*0330*/ 	.word	0x000000ff
        /*0334*/ 	.word	0x00000120
        /*0338*/ 	.short	0x0100
        /*033a*/ 	.byte	0x04
	.zero		1


	//   ....[36]....
        /*033c*/ 	.word	0x000009e0
        /*0340*/ 	.word	0x000000ff
        /*0344*/ 	.word	0x00000110
        /*0348*/ 	.short	0x0100
        /*034a*/ 	.byte	0x04
	.zero		1


	//   ....[37]....
        /*034c*/ 	.word	0x000009f0
        /*0350*/ 	.word	0x000000ff
        /*0354*/ 	.word	0x00000128
        /*0358*/ 	.short	0x0100
        /*035a*/ 	.byte	0x04
	.zero		1


	//   ....[38]....
        /*035c*/ 	.word	0x00000ae0
        /*0360*/ 	.word	0x000000ff
        /*0364*/ 	.word	0x00000130
        /*0368*/ 	.short	0x0100
        /*036a*/ 	.byte	0x04
	.zero		1


	//   ....[39]....
        /*036c*/ 	.word	0x00000af0
        /*0370*/ 	.word	0x000000ff
        /*0374*/ 	.word	0x00000138
        /*0378*/ 	.short	0x0100
        /*037a*/ 	.byte	0x04
	.zero		1


	//   ....[40]....
        /*037c*/ 	.word	0x00000c30
        /*0380*/ 	.word	0x000000ff
        /*0384*/ 	.word	0x00000140
        /*0388*/ 	.short	0x0100
        /*038a*/ 	.byte	0x06
	.zero		1


	//   ....[41]....
        /*038c*/ 	.word	0x00000c40
        /*0390*/ 	.word	0x000000ff
        /*0394*/ 	.word	0x00000148
        /*0398*/ 	.short	0x0100
        /*039a*/ 	.byte	0x06
	.zero		1


	//   ....[42]....
        /*039c*/ 	.word	0x00000d80
        /*03a0*/ 	.word	0x000000ff
        /*03a4*/ 	.word	0x00000150
        /*03a8*/ 	.short	0x0100
        /*03aa*/ 	.byte	0x04
	.zero		1


	//   ....[43]....
        /*03ac*/ 	.word	0x00000d90
        /*03b0*/ 	.word	0x000000ff
        /*03b4*/ 	.word	0x00000160
        /*03b8*/ 	.short	0x0100
        /*03ba*/ 	.byte	0x04
	.zero		1


	//   ....[44]....
        /*03bc*/ 	.word	0x00000da0
        /*03c0*/ 	.word	0x000000ff
        /*03c4*/ 	.word	0x00000158
        /*03c8*/ 	.short	0x0100
        /*03ca*/ 	.byte	0x04
	.zero		1


	//   ....[45]....
        /*03cc*/ 	.word	0x00000db0
        /*03d0*/ 	.word	0x000000ff
        /*03d4*/ 	.word	0x00000168
        /*03d8*/ 	.short	0x0100
        /*03da*/ 	.byte	0x04
	.zero		1


	//   ....[46]....
        /*03dc*/ 	.word	0x00000eb0
        /*03e0*/ 	.word	0x000000ff
        /*03e4*/ 	.word	0x00000170
        /*03e8*/ 	.short	0x0100
        /*03ea*/ 	.byte	0x06
	.zero		1


	//   ....[47]....
        /*03ec*/ 	.word	0x00001e70
        /*03f0*/ 	.word	0x000000ff
        /*03f4*/ 	.word	0x00000080
        /*03f8*/ 	.short	0x010a
        /*03fa*/ 	.byte	0x07
	.zero		1


	//   ....[48]....
        /*03fc*/ 	.word	0x00002260
        /*0400*/ 	.word	0x000000ff
        /*0404*/ 	.word	0x00000080
        /*0408*/ 	.short	0x010a
        /*040a*/ 	.byte	0x0b
	.zero		1


	//   ....[49]....
        /*040c*/ 	.word	0x00002410
        /*0410*/ 	.word	0x000000ff
        /*0414*/ 	.word	0x00000080
        /*0418*/ 	.short	0x010a
        /*041a*/ 	.byte	0x08
	.zero		1


	//   ....[50]....
        /*041c*/ 	.word	0x000026d0
        /*0420*/ 	.word	0x000000ff
        /*0424*/ 	.word	0x00000138
        /*0428*/ 	.short	0x0101
        /*042a*/ 	.byte	0x21
	.zero		1


	//   ....[51]....
        /*042c*/ 	.word	0x00002700
        /*0430*/ 	.word	0x000000ff
        /*0434*/ 	.word	0x00000080
        /*0438*/ 	.short	0x010a
        /*043a*/ 	.byte	0x04
	.zero		1


	//   ....[52]....
        /*043c*/ 	.word	0x000028d0
        /*0440*/ 	.word	0x000000ff
        /*0444*/ 	.word	0x00000080
        /*0448*/ 	.short	0x010a
        /*044a*/ 	.byte	0x0b
	.zero		1


	//   ....[53]....
        /*044c*/ 	.word	0x00002a80
        /*0450*/ 	.word	0x000000ff
        /*0454*/ 	.word	0x00000080
        /*0458*/ 	.short	0x010a
        /*045a*/ 	.byte	0x08
	.zero		1


	//   ....[54]....
        /*045c*/ 	.word	0x00002d30
        /*0460*/ 	.word	0x000000ff
        /*0464*/ 	.word	0x00000140
        /*0468*/ 	.short	0x010a
        /*046a*/ 	.byte	0x21
	.zero		1


	//   ....[55]....
        /*046c*/ 	.word	0x00002df0
        /*0470*/ 	.word	0x000000ff
        /*0474*/ 	.word	0x00000000
        /*0478*/ 	.short	0x0101
        /*047a*/ 	.byte	0x04
	.zero		1


	//   ....[56]....
        /*047c*/ 	.word	0x000033e0
        /*0480*/ 	.word	0x000000ff
        /*0484*/ 	.word	0x00000000
        /*0488*/ 	.short	0x010a
        /*048a*/ 	.byte	0x04
	.zero		1


	//   ....[57]....
        /*048c*/ 	.word	0x00003480
        /*0490*/ 	.word	0x000000ff
        /*0494*/ 	.word	0x00000000
        /*0498*/ 	.short	0x010a
        /*049a*/ 	.byte	0x05
	.zero		1


	//   ....[58]....
        /*049c*/ 	.word	0x00003520
        /*04a0*/ 	.word	0x000000ff
        /*04a4*/ 	.word	0x00000000
        /*04a8*/ 	.short	0x010a
        /*04aa*/ 	.byte	0x05
	.zero		1


	//   ....[59]....
        /*04ac*/ 	.word	0x000035c0
        /*04b0*/ 	.word	0x000000ff
        /*04b4*/ 	.word	0x00000000
        /*04b8*/ 	.short	0x010a
        /*04ba*/ 	.byte	0x05
	.zero		1


	//   ....[60]....
        /*04bc*/ 	.word	0x00003660
        /*04c0*/ 	.word	0x000000ff
        /*04c4*/ 	.word	0x00000000
        /*04c8*/ 	.short	0x010a
        /*04ca*/ 	.byte	0x05
	.zero		1


	//   ....[61]....
        /*04cc*/ 	.word	0x00003700
        /*04d0*/ 	.word	0x000000ff
        /*04d4*/ 	.word	0x00000000
        /*04d8*/ 	.short	0x010a
        /*04da*/ 	.byte	0x05
	.zero		1


	//   ....[62]....
        /*04dc*/ 	.word	0x000037a0
        /*04e0*/ 	.word	0x000000ff
        /*04e4*/ 	.word	0x00000000
        /*04e8*/ 	.short	0x010a
        /*04ea*/ 	.byte	0x05
	.zero		1


	//   ....[63]....
        /*04ec*/ 	.word	0x00003840
        /*04f0*/ 	.word	0x000000ff
        /*04f4*/ 	.word	0x00000000
        /*04f8*/ 	.short	0x010a
        /*04fa*/ 	.byte	0x05
	.zero		1


	//   ....[64]....
        /*04fc*/ 	.word	0x000038e0
        /*0500*/ 	.word	0x000000ff
        /*0504*/ 	.word	0x00000000
        /*0508*/ 	.short	0x010a
        /*050a*/ 	.byte	0x05
	.zero		1


	//   ....[65]....
        /*050c*/ 	.word	0x00003980
        /*0510*/ 	.word	0x000000ff
        /*0514*/ 	.word	0x00000000
        /*0518*/ 	.short	0x010a
        /*051a*/ 	.byte	0x05
	.zero		1


	//   ....[66]....
        /*051c*/ 	.word	0x00003a20
        /*0520*/ 	.word	0x000000ff
        /*0524*/ 	.word	0x00000000
        /*0528*/ 	.short	0x010a
        /*052a*/ 	.byte	0x05
	.zero		1


	//   ....[67]....
        /*052c*/ 	.word	0x00003ac0
        /*0530*/ 	.word	0x000000ff
        /*0534*/ 	.word	0x00000000
        /*0538*/ 	.short	0x010a
        /*053a*/ 	.byte	0x05
	.zero		1


	//   ....[68]....
        /*053c*/ 	.word	0x00003b60
        /*0540*/ 	.word	0x000000ff
        /*0544*/ 	.word	0x00000000
        /*0548*/ 	.short	0x010a
        /*054a*/ 	.byte	0x05
	.zero		1


	//   ....[69]....
        /*054c*/ 	.word	0x00003c00
        /*0550*/ 	.word	0x000000ff
        /*0554*/ 	.word	0x00000000
        /*0558*/ 	.short	0x010a
        /*055a*/ 	.byte	0x05
	.zero		1


	//   ....[70]....
        /*055c*/ 	.word	0x00003ca0
        /*0560*/ 	.word	0x000000ff
        /*0564*/ 	.word	0x00000000
        /*0568*/ 	.short	0x010a
        /*056a*/ 	.byte	0x05
	.zero		1


	//   ....[71]....
        /*056c*/ 	.word	0x00003d50
        /*0570*/ 	.word	0x00000000
        /*0574*/ 	.word	0x00000000
        /*0578*/ 	.short	0x010a
        /*057a*/ 	.byte	0xff
	.zero		1


	//   ....[72]....
        /*057c*/ 	.word	0x00003ea0
        /*0580*/ 	.word	0x000000ff
        /*0584*/ 	.word	0x00000148
        /*0588*/ 	.short	0x010a
        /*058a*/ 	.byte	0x04
	.zero		1


	//   ....[73]....
        /*058c*/ 	.word	0x00003f40
        /*0590*/ 	.word	0x000000ff
        /*0594*/ 	.word	0x00000140
        /*0598*/ 	.short	0x010a
        /*059a*/ 	.byte	0x04
	.zero		1


	//   ....[74]....
        /*059c*/ 	.word	0x00003fe0
        /*05a0*/ 	.word	0x000000ff
        /*05a4*/ 	.word	0x00000000
        /*05a8*/ 	.short	0x0101
        /*05aa*/ 	.byte	0x05
	.zero		1


	//   ....[75]....
        /*05ac*/ 	.word	0x00004020
        /*05b0*/ 	.word	0x000000ff
        /*05b4*/ 	.word	0x00000148
        /*05b8*/ 	.short	0x0106
        /*05ba*/ 	.byte	0x04
	.zero		1


	//   ....[76]....
        /*05bc*/ 	.word	0x00004060
        /*05c0*/ 	.word	0x00000000
        /*05c4*/ 	.word	0x00000148
        /*05c8*/ 	.short	0x010a
        /*05ca*/ 	.byte	0xff
	.zero		1


	//   ....[77]....
        /*05cc*/ 	.word	0x000042b0
        /*05d0*/ 	.word	0x000000ff
        /*05d4*/ 	.word	0x00000008
        /*05d8*/ 	.short	0x010a
        /*05da*/ 	.byte	0x05
	.zero		1


	//   ....[78]....
        /*05dc*/ 	.word	0x000042d0
        /*05e0*/ 	.word	0x000000ff
        /*05e4*/ 	.word	0x00000008
        /*05e8*/ 	.short	0x010a
        /*05ea*/ 	.byte	0x05
	.zero		1


	//   ....[79]....
        /*05ec*/ 	.word	0x00004460
        /*05f0*/ 	.word	0x000000ff
        /*05f4*/ 	.word	0x00000008
        /*05f8*/ 	.short	0x010a
        /*05fa*/ 	.byte	0x05
	.zero		1


	//   ....[80]....
        /*05fc*/ 	.word	0x00004480
        /*0600*/ 	.word	0x000000ff
        /*0604*/ 	.word	0x00000008
        /*0608*/ 	.short	0x010a
        /*060a*/ 	.byte	0x05
	.zero		1


	//   ....[81]....
        /*060c*/ 	.word	0x00004540
        /*0610*/ 	.word	0x000000ff
        /*0614*/ 	.word	0x00000000
        /*0618*/ 	.short	0x0101
        /*061a*/ 	.byte	0x04
	.zero		1


	//   ....[82]....
        /*061c*/ 	.word	0x000048a0
        /*0620*/ 	.word	0x000000ff
        /*0624*/ 	.word	0x00000140
        /*0628*/ 	.short	0x010a
        /*062a*/ 	.byte	0x15
	.zero		1


	//   ....[83]....
        /*062c*/ 	.word	0x00004940
        /*0630*/ 	.word	0x000000ff
        /*0634*/ 	.word	0x00000000
        /*0638*/ 	.short	0x0101
        /*063a*/ 	.byte	0x24
	.zero		1


	//   ....[84]....
        /*063c*/ 	.word	0x00004970
        /*0640*/ 	.word	0x000000ff
        /*0644*/ 	.word	0x00000160
        /*0648*/ 	.short	0x010a
        /*064a*/ 	.byte	0x1a
	.zero		1


	//   ....[85]....
        /*064c*/ 	.word	0x00004a40
        /*0650*/ 	.word	0x000000ff
        /*0654*/ 	.word	0x00000000
        /*0658*/ 	.short	0x010a
        /*065a*/ 	.byte	0x04
	.zero		1


	//   ....[86]....
        /*065c*/ 	.word	0x00004ab0
        /*0660*/ 	.word	0x000000ff
        /*0664*/ 	.word	0x00000000
        /*0668*/ 	.short	0x010a
        /*066a*/ 	.byte	0x11
	.zero		1


	//   ....[87]....
        /*066c*/ 	.word	0x00004c00
        /*0670*/ 	.word	0x000000ff
        /*0674*/ 	.word	0x00000000
        /*0678*/ 	.short	0x010a
        /*067a*/ 	.byte	0x05
	.zero		1


	//   ....[88]....
        /*067c*/ 	.word	0x00004f10
        /*0680*/ 	.word	0x000000ff
        /*0684*/ 	.word	0x00000000
        /*0688*/ 	.short	0x010a
        /*068a*/ 	.byte	0x04
	.zero		1


	//   ....[89]....
        /*068c*/ 	.word	0x00004fb0
        /*0690*/ 	.word	0x00000000
        /*0694*/ 	.word	0x00000000
        /*0698*/ 	.short	0x010a
        /*069a*/ 	.byte	0xff
	.zero		1


	//   ....[90]....
        /*069c*/ 	.word	0x00004ff0
        /*06a0*/ 	.word	0x00000000
        /*06a4*/ 	.word	0x00000000
        /*06a8*/ 	.short	0x010a
        /*06aa*/ 	.byte	0xff
	.zero		1


	//   ....[91]....
        /*06ac*/ 	.word	0x00005060
        /*06b0*/ 	.word	0x000000ff
        /*06b4*/ 	.word	0x00000000
        /*06b8*/ 	.short	0x0101
        /*06ba*/ 	.byte	0x04
	.zero		1


	//   ....[92]....
        /*06bc*/ 	.word	0x000050a0
        /*06c0*/ 	.word	0x000000ff
        /*06c4*/ 	.word	0x00000170
        /*06c8*/ 	.short	0x010a
        /*06ca*/ 	.byte	0x15
	.zero		1


	//   ....[93]....
        /*06cc*/ 	.word	0x00005110
        /*06d0*/ 	.word	0x000000ff
        /*06d4*/ 	.word	0x00000000
        /*06d8*/ 	.short	0x0101
        /*06da*/ 	.byte	0x04
	.zero		1


	//   ....[94]....
        /*06dc*/ 	.word	0x00005810
        /*06e0*/ 	.word	0x000000ff
        /*06e4*/ 	.word	0x00000140
        /*06e8*/ 	.short	0x010a
        /*06ea*/ 	.byte	0x1b
	.zero		1


	//   ....[95]....
        /*06ec*/ 	.word	0x000058a0
        /*06f0*/ 	.word	0x000000ff
        /*06f4*/ 	.word	0x00000000
        /*06f8*/ 	.short	0x0101
        /*06fa*/ 	.byte	0x30
	.zero		1


	//   ....[96]....
        /*06fc*/ 	.word	0x00005de0
        /*0700*/ 	.word	0x000000ff
        /*0704*/ 	.word	0x00000138
        /*0708*/ 	.short	0x010a
        /*070a*/ 	.byte	0x1b
	.zero		1


	//   ....[97]....
        /*070c*/ 	.word	0x00006400
        /*0710*/ 	.word	0x000000ff
        /*0714*/ 	.word	0x00000118
        /*0718*/ 	.short	0x010a
        /*071a*/ 	.byte	0x04
	.zero		1


	//   ....[98]....
        /*071c*/ 	.word	0x00006630
        /*0720*/ 	.word	0x000000ff
        /*0724*/ 	.word	0x00000100
        /*0728*/ 	.short	0x010b
        /*072a*/ 	.byte	0x04
	.zero		1


	//   ....[99]....
        /*072c*/ 	.word	0x00006680
        /*0730*/ 	.word	0x000000ff
        /*0734*/ 	.word	0x00000000
        /*0738*/ 	.short	0x0101
        /*073a*/ 	.byte	0x07
	.zero		1


	//   ....[100]....
        /*073c*/ 	.word	0x00006690
        /*0740*/ 	.word	0x000000ff
        /*0744*/ 	.word	0x00000118
        /*0748*/ 	.short	0x010a
        /*074a*/ 	.byte	0x06
	.zero		1


	//   ....[101]....
        /*074c*/ 	.word	0x00006910
        /*0750*/ 	.word	0x000000ff
        /*0754*/ 	.word	0x00000100
        /*0758*/ 	.short	0x010b
        /*075a*/ 	.byte	0x06
	.zero		1


	//   ....[102]....
        /*075c*/ 	.word	0x00006950
        /*0760*/ 	.word	0x000000ff
        /*0764*/ 	.word	0x00000000
        /*0768*/ 	.short	0x0101
        /*076a*/ 	.byte	0x04
	.zero		1


	//   ....[103]....
        /*076c*/ 	.word	0x000069a0
        /*0770*/ 	.word	0x000000ff
        /*0774*/ 	.word	0x00000000
        /*0778*/ 	.short	0x010a
        /*077a*/ 	.byte	0x04
	.zero		1


	//   ....[104]....
        /*077c*/ 	.word	0x00006a30
        /*0780*/ 	.word	0x000000ff
        /*0784*/ 	.word	0x00000000
        /*0788*/ 	.short	0x010a
        /*078a*/ 	.byte	0x05
	.zero		1


	//   ....[105]....
        /*078c*/ 	.word	0x00006ad0
        /*0790*/ 	.word	0x00000000
        /*0794*/ 	.word	0x00000000
        /*0798*/ 	.short	0x010a
        /*079a*/ 	.byte	0xff
	.zero		1


	//   ....[106]....
        /*079c*/ 	.word	0x00006ea0
        /*07a0*/ 	.word	0x000000ff
        /*07a4*/ 	.word	0x00000140
        /*07a8*/ 	.short	0x010a
        /*07aa*/ 	.byte	0x35
	.zero		1


	//   ....[107]....
        /*07ac*/ 	.word	0x00006f60
        /*07b0*/ 	.word	0x000000ff
        /*07b4*/ 	.word	0x00000000
        /*07b8*/ 	.short	0x0101
        /*07ba*/ 	.byte	0x04
	.zero		1


	//   ....[108]....
        /*07bc*/ 	.word	0x00008230
        /*07c0*/ 	.word	0x00000000
        /*07c4*/ 	.word	0x00000100
        /*07c8*/ 	.short	0x010a
        /*07ca*/ 	.byte	0xff
	.zero		1


	//   ....[109]....
        /*07cc*/ 	.word	0x00008280
        /*07d0*/ 	.word	0x0000004f
        /*07d4*/ 	.word	0x00000150
        /*07d8*/ 	.short	0x010a
        /*07da*/ 	.byte	0xff
	.zero		1


	//   ....[110]....
        /*07dc*/ 	.word	0x00008380
        /*07e0*/ 	.word	0x00000000
        /*07e4*/ 	.word	0x00000100
        /*07e8*/ 	.short	0x010a
        /*07ea*/ 	.byte	0xff
	.zero		1


	//   ....[111]....
        /*07ec*/ 	.word	0x000084a0
        /*07f0*/ 	.word	0x0000004f
        /*07f4*/ 	.word	0x00000150
        /*07f8*/ 	.short	0x010a
        /*07fa*/ 	.byte	0xff
	.zero		1


	//   ....[112]....
        /*07fc*/ 	.word	0x00008d40
        /*0800*/ 	.word	0x00000000
        /*0804*/ 	.word	0x00000000
        /*0808*/ 	.short	0x0101
        /*080a*/ 	.byte	0xff
	.zero		1


	//   ....[113]....
        /*080c*/ 	.word	0x00008d50
        /*0810*/ 	.word	0x00000003
        /*0814*/ 	.word	0x00000100
        /*0818*/ 	.short	0x010a
        /*081a*/ 	.byte	0xff
	.zero		1


	//   ....[114]....
        /*081c*/ 	.word	0x00008e20
        /*0820*/ 	.word	0x00000003
        /*0824*/ 	.word	0x00000100
        /*0828*/ 	.short	0x010a
        /*082a*/ 	.byte	0xff
	.zero		1


	//   ....[115]....
        /*082c*/ 	.word	0x00009160
        /*0830*/ 	.word	0x00000052
        /*0834*/ 	.word	0x00000000
        /*0838*/ 	.short	0x0101
        /*083a*/ 	.byte	0xff
	.zero		1


	//   ....[116]....
        /*083c*/ 	.word	0x000097f0
        /*0840*/ 	.word	0x00000002
        /*0844*/ 	.word	0x00000000
        /*0848*/ 	.short	0x0101
        /*084a*/ 	.byte	0xff
	.zero		1


	//   ....[117]....
        /*084c*/ 	.word	0x00009a70
        /*0850*/ 	.word	0x000000ff
        /*0854*/ 	.word	0x00000000
        /*0858*/ 	.short	0x0101
        /*085a*/ 	.byte	0x04
	.zero		1


	//   ....[118]....
        /*085c*/ 	.word	0x00009aa0
        /*0860*/ 	.word	0x00000000
        /*0864*/ 	.word	0x00000080
        /*0868*/ 	.short	0x010a
        /*086a*/ 	.byte	0xff
	.zero		1


	//   ....[119]....
        /*086c*/ 	.word	0x00009b00
        /*0870*/ 	.word	0x00000000
        /*0874*/ 	.word	0x00000080
        /*0878*/ 	.short	0x010a
        /*087a*/ 	.byte	0xff
	.zero		1


	//   ....[120]....
        /*087c*/ 	.word	0x00009b60
        /*0880*/ 	.word	0x00000000
        /*0884*/ 	.word	0x00000140
        /*0888*/ 	.short	0x010a
        /*088a*/ 	.byte	0xff
	.zero		1


	//   ....[121]....
        /*088c*/ 	.word	0x00009bc0
        /*0890*/ 	.word	0x00000000
        /*0894*/ 	.word	0x00000000
        /*0898*/ 	.short	0x010a
        /*089a*/ 	.byte	0xff
	.zero		1


	//   ....[122]....
        /*089c*/ 	.word	0x00009c20
        /*08a0*/ 	.word	0x00000000
        /*08a4*/ 	.word	0x00000000
        /*08a8*/ 	.short	0x010a
        /*08aa*/ 	.byte	0xff
	.zero		1


	//   ....[123]....
        /*08ac*/ 	.word	0x00009c80
        /*08b0*/ 	.word	0x00000000
        /*08b4*/ 	.word	0x00000000
        /*08b8*/ 	.short	0x010a
        /*08ba*/ 	.byte	0xff
	.zero		1


	//   ....[124]....
        /*08bc*/ 	.word	0x00009ce0
        /*08c0*/ 	.word	0x00000000
        /*08c4*/ 	.word	0x00000000
        /*08c8*/ 	.short	0x010a
        /*08ca*/ 	.byte	0xff
	.zero		1


	//   ....[125]....
        /*08cc*/ 	.word	0x00009d40
        /*08d0*/ 	.word	0x00000000
        /*08d4*/ 	.word	0x00000000
        /*08d8*/ 	.short	0x010a
        /*08da*/ 	.byte	0xff
	.zero		1


	//   ....[126]....
        /*08dc*/ 	.word	0x00009da0
        /*08e0*/ 	.word	0x00000000
        /*08e4*/ 	.word	0x00000000
        /*08e8*/ 	.short	0x010a
        /*08ea*/ 	.byte	0xff
	.zero		1


	//   ....[127]....
        /*08ec*/ 	.word	0x00009e00
        /*08f0*/ 	.word	0x00000000
        /*08f4*/ 	.word	0x00000000
        /*08f8*/ 	.short	0x010a
        /*08fa*/ 	.byte	0xff
	.zero		1


	//   ....[128]....
        /*08fc*/ 	.word	0x00009e60
        /*0900*/ 	.word	0x00000000
        /*0904*/ 	.word	0x00000000
        /*0908*/ 	.short	0x010a
        /*090a*/ 	.byte	0xff
	.zero		1


	//   ....[129]....
        /*090c*/ 	.word	0x00009ec0
        /*0910*/ 	.word	0x00000000
        /*0914*/ 	.word	0x00000000
        /*0918*/ 	.short	0x010a
        /*091a*/ 	.byte	0xff
	.zero		1


	//   ....[130]....
        /*091c*/ 	.word	0x00009f20
        /*0920*/ 	.word	0x00000000
        /*0924*/ 	.word	0x00000000
        /*0928*/ 	.short	0x010a
        /*092a*/ 	.byte	0xff
	.zero		1


	//   ....[131]....
        /*092c*/ 	.word	0x00009f80
        /*0930*/ 	.word	0x00000000
        /*0934*/ 	.word	0x00000000
        /*0938*/ 	.short	0x010a
        /*093a*/ 	.byte	0xff
	.zero		1


	//   ....[132]....
        /*093c*/ 	.word	0x00009fe0
        /*0940*/ 	.word	0x00000000
        /*0944*/ 	.word	0x00000000
        /*0948*/ 	.short	0x010a
        /*094a*/ 	.byte	0xff
	.zero		1


	//   ....[133]....
        /*094c*/ 	.word	0x0000a040
        /*0950*/ 	.word	0x00000000
        /*0954*/ 	.word	0x00000000
        /*0958*/ 	.short	0x010a
        /*095a*/ 	.byte	0xff
	.zero		1


	//   ....[134]....
        /*095c*/ 	.word	0x0000a0a0
        /*0960*/ 	.word	0x00000000
        /*0964*/ 	.word	0x00000000
        /*0968*/ 	.short	0x010a
        /*096a*/ 	.byte	0xff
	.zero		1


	//   ....[135]....
        /*096c*/ 	.word	0x0000a100
        /*0970*/ 	.word	0x00000000
        /*0974*/ 	.word	0x00000000
        /*0978*/ 	.short	0x010a
        /*097a*/ 	.byte	0xff
	.zero		1


	//   ....[136]....
        /*097c*/ 	.word	0x0000a160
        /*0980*/ 	.word	0x00000004
        /*0984*/ 	.word	0x00000148
        /*0988*/ 	.short	0x010a
        /*098a*/ 	.byte	0xff
	.zero		1


	//   ....[137]....
        /*098c*/ 	.word	0x0000a1c0
        /*0990*/ 	.word	0x00000004
        /*0994*/ 	.word	0x00000140
        /*0998*/ 	.short	0x010a
        /*099a*/ 	.byte	0xff
	.zero		1


	//   ....[138]....
        /*099c*/ 	.word	0x0000a220
        /*09a0*/ 	.word	0x00000005
        /*09a4*/ 	.word	0x00000008
        /*09a8*/ 	.short	0x010a
        /*09aa*/ 	.byte	0xff
	.zero		1


	//   ....[139]....
        /*09ac*/ 	.word	0x0000a300
        /*09b0*/ 	.word	0x00000003
        /*09b4*/ 	.word	0x00000008
        /*09b8*/ 	.short	0x010a
        /*09ba*/ 	.byte	0xff
	.zero		1


	//   ....[140]....
        /*09bc*/ 	.word	0x0000a360
        /*09c0*/ 	.word	0x00000000
        /*09c4*/ 	.word	0x00000140
        /*09c8*/ 	.short	0x010a
        /*09ca*/ 	.byte	0xff
	.zero		1


	//   ....[141]....
        /*09cc*/ 	.word	0x0000a3c0
        /*09d0*/ 	.word	0x00000000
        /*09d4*/ 	.word	0x00000160
        /*09d8*/ 	.short	0x010a
        /*09da*/ 	.byte	0xff
	.zero		1


	//   ....[142]....
        /*09dc*/ 	.word	0x0000a420
        /*09e0*/ 	.word	0x00000000
        /*09e4*/ 	.word	0x00000000
        /*09e8*/ 	.short	0x010a
        /*09ea*/ 	.byte	0xff
	.zero		1


	//   ....[143]....
        /*09ec*/ 	.word	0x0000a480
        /*09f0*/ 	.word	0x00000000
        /*09f4*/ 	.word	0x00000000
        /*09f8*/ 	.short	0x010a
        /*09fa*/ 	.byte	0xff
	.zero		1


	//   ....[144]....
        /*09fc*/ 	.word	0x0000a4e0
        /*0a00*/ 	.word	0x00000000
        /*0a04*/ 	.word	0x00000170
        /*0a08*/ 	.short	0x010a
        /*0a0a*/ 	.byte	0xff
	.zero		1


	//   ....[145]....
        /*0a0c*/ 	.word	0x0000a540
        /*0a10*/ 	.word	0x00000000
        /*0a14*/ 	.word	0x00000140
        /*0a18*/ 	.short	0x010a
        /*0a1a*/ 	.byte	0xff
	.zero		1


	//   ....[146]....
        /*0a1c*/ 	.word	0x0000a5a0
        /*0a20*/ 	.word	0x00000003
        /*0a24*/ 	.word	0x00000138
        /*0a28*/ 	.short	0x010a
        /*0a2a*/ 	.byte	0xff
	.zero		1


	//   ....[147]....
        /*0a2c*/ 	.word	0x0000a600
        /*0a30*/ 	.word	0x00000000
        /*0a34*/ 	.word	0x00000118
        /*0a38*/ 	.short	0x010a
        /*0a3a*/ 	.byte	0xff
	.zero		1


	//   ....[148]....
        /*0a3c*/ 	.word	0x0000a660
        /*0a40*/ 	.word	0x00000000
        /*0a44*/ 	.word	0x00000118
        /*0a48*/ 	.short	0x010a
        /*0a4a*/ 	.byte	0xff
	.zero		1


	//   ....[149]....
        /*0a4c*/ 	.word	0x0000a6c0
        /*0a50*/ 	.word	0x00000000
        /*0a54*/ 	.word	0x00000000
        /*0a58*/ 	.short	0x010a
        /*0a5a*/ 	.byte	0xff
	.zero		1


	//   ....[150]....
        /*0a5c*/ 	.word	0x0000a720
        /*0a60*/ 	.word	0x00000000
        /*0a64*/ 	.word	0x00000000
        /*0a68*/ 	.short	0x010a
        /*0a6a*/ 	.byte	0xff
	.zero		1


	//   ....[151]....
        /*0a6c*/ 	.word	0x0000a780
        /*0a70*/ 	.word	0x00000000
        /*0a74*/ 	.word	0x00000140
        /*0a78*/ 	.short	0x010a
        /*0a7a*/ 	.byte	0xff
	.zero		1


	//   ....[152]....
        /*0a7c*/ 	.word	0x0000a7d0
        /*0a80*/ 	.word	0x00000000
        /*0a84*/ 	.word	0x00000100
        /*0a88*/ 	.short	0x010a
        /*0a8a*/ 	.byte	0xff
	.zero		1


	//   ....[153]....
        /*0a8c*/ 	.word	0x0000a820
        /*0a90*/ 	.word	0x0000004f
        /*0a94*/ 	.word	0x00000150
        /*0a98*/ 	.short	0x010a
        /*0a9a*/ 	.byte	0xff
	.zero		1


	//   ....[154]....
        /*0a9c*/ 	.word	0x0000a870
        /*0aa0*/ 	.word	0x00000003
        /*0aa4*/ 	.word	0x00000100
        /*0aa8*/ 	.short	0x010a
        /*0aaa*/ 	.byte	0xff
	.zero		1


	//----- nvinfo : EIATTR_NUM_MBARRIERS
	.align		4
.L_47:
        /*0aac*/ 	.byte	0x03, 0x38
        /*0aae*/ 	.short	0x002f


	//----- nvinfo : EIATTR_EXIT_INSTR_OFFSETS
	.align		4
        /*0ab0*/ 	.byte	0x04, 0x1c
        /*0ab2*/ 	.short	(.L_49 - .L_48)


	//   ....[0]....
.L_48:
        /*0ab4*/ 	.word	0x00003d80


	//   ....[1]....
        /*0ab8*/ 	.word	0x00004030


	//   ....[2]....
        /*0abc*/ 	.word	0x00004090


	//   ....[3]....
        /*0ac0*/ 	.word	0x00005330


	//   ....[4]....
        /*0ac4*/ 	.word	0x00006b00


	//   ....[5]....
        /*0ac8*/ 	.word	0x00006b40


	//   ....[6]....
        /*0acc*/ 	.word	0x00009950


	//   ....[7]....
        /*0ad0*/ 	.word	0x000099d0


	//   ....[8]....
        /*0ad4*/ 	.word	0x00009a00


	//   ....[9]....
        /*0ad8*/ 	.word	0x00009a80


	//----- nvinfo : EIATTR_MAX_THREADS
	.align		4
.L_49:
        /*0adc*/ 	.byte	0x04, 0x05
        /*0ade*/ 	.short	(.L_51 - .L_50)
.L_50:
        /*0ae0*/ 	.word	0x00000100
        /*0ae4*/ 	.word	0x00000001
        /*0ae8*/ 	.word	0x00000001


	//----- nvinfo : EIATTR_CRS_STACK_SIZE
	.align		4
.L_51:
        /*0aec*/ 	.byte	0x04, 0x1e
        /*0aee*/ 	.short	(.L_53 - .L_52)
.L_52:
        /*0af0*/ 	.word	0x00000000


	//----- nvinfo : EIATTR_CBANK_PARAM_SIZE
	.align		4
.L_53:
        /*0af4*/ 	.byte	0x03, 0x19
        /*0af6*/ 	.short	0x0900


	//----- nvinfo : EIATTR_PARAM_CBANK
	.align		4
        /*0af8*/ 	.byte	0x04, 0x0a
        /*0afa*/ 	.short	(.L_55 - .L_54)
	.align		4
.L_54:
        /*0afc*/ 	.word	index@(.nv.constant0._ZN7cutlass13device_kernelINS_4conv6kernel13ConvUniversalINS1_16ConvProblemShapeILNS1_8OperatorE2ELi3EEENS1_10collective14CollectiveConvINS1_47MainloopSm100TmaUmmaWarpSpecializedImplicitGemmILS5_2ELi16ELi3ELi1ELi2EN4cute5tupleIJNSA_1CILi2EEENSC_ILi1EEESE_EEEEENSB_IJNSC_ILi128EEENSB_IJNSC_ILi64EEEEEENSB_IJNSC_ILi32EEEEEEEEENS_10tfloat32_tESN_NSA_8TiledMMAINSA_8MMA_AtomIJNSA_23SM100_MMA_TF32_2x1SM_SSISN_SN_fLi128ELi64ELNSA_4UMMA5MajorE1ELSS_1ELNSR_7ScaleInE0ELST_0EEEEEENSA_6LayoutINSB_IJSE_SE_SE_EEENSB_IJNSC_ILi0EEESY_SY_EEEEENSB_IJNSA_10UnderscoreES11_S11_EEEEENS7_6detail27Sm100ImplicitGemmTileTraitsINSA_18SM100_TMA_2SM_LOADENSA_14ComposedLayoutINSA_7SwizzleILi2ELi5ELi2EEENSA_18smem_ptr_flag_bitsILi32EEENSW_INSB_IJSK_NSC_ILi4EEEEEENSB_IJSE_SK_EEEEEEEvEENS15_INSA_25SM100_TMA_2SM_LOAD_IM2COLES1G_vEEEENS_8epilogue10collective18CollectiveEpilogueINS1L_23Sm100TmaWarpSpecializedILi3ELi2ELi16ELb1ELb0EEEJNSB_IJSI_SJ_SL_EEENSB_IJNSW_ISI_SE_EENSW_INSB_IJNSC_ILi16EEESD_EEES1E_EEEEESN_NSB_IJlNSB_IJSE_lllEEESY_EEESN_S1X_NS1L_6fusion15FusionCallbacksIS1P_NS1Y_17LinearCombinationISN_fSN_fLNS_15FloatRoundStyleE2EEES1Q_S1V_JEEENSA_5SM1004TMEM4LOAD26SM100_TMEM_LOAD_32dp32b16xENSA_13SM90_TMA_LOADENS17_INS18_ILi2ELi4ELi3EEES1B_NSW_INSB_IJNSC_ILi8EEES1S_EEENSB_IJS1S_SE_EEEEEEENSA_39AutoVectorizingCopyWithAssumedAlignmentILi128EEENSA_14SM90_TMA_STOREES2E_S2G_S2G_EEEvvEEEEvNT_6ParamsE)
        /*0b00*/ 	.short	0x0380
        /*0b02*/ 	.short	0x0900


	//----- nvinfo : EIATTR_SW_WAR
	.align		4
.L_55:
        /*0b04*/ 	.byte	0x04, 0x36
        /*0b06*/ 	.short	(.L_57 - .L_56)
.L_56:
        /*0b08*/ 	.word	0x00000008
.L_57:


//--------------------- .nv.callgraph             --------------------------
	.section	.nv.callgraph,"",@"SHT_CUDA_CALLGRAPH"
	.align	4
	.sectionentsize	8
	.align		4
        /*0000*/ 	.word	0x00000000
	.align		4
        /*0004*/ 	.word	0xffffffff
	.align		4
        /*0008*/ 	.word	index@(_ZN7cutlass13device_kernelINS_4conv6kernel13ConvUniversalINS1_16ConvProblemShapeILNS1_8OperatorE2ELi3EEENS1_10collective14CollectiveConvINS1_47MainloopSm100TmaUmmaWarpSpecializedImplicitGemmILS5_2ELi16ELi3ELi1ELi2EN4cute5tupleIJNSA_1CILi2EEENSC_ILi1EEESE_EEEEENSB_IJNSC_ILi128EEENSB_IJNSC_ILi64EEEEEENSB_IJNSC_ILi32EEEEEEEEENS_10tfloat32_tESN_NSA_8TiledMMAINSA_8MMA_AtomIJNSA_23SM100_MMA_TF32_2x1SM_SSISN_SN_fLi128ELi64ELNSA_4UMMA5MajorE1ELSS_1ELNSR_7ScaleInE0ELST_0EEEEEENSA_6LayoutINSB_IJSE_SE_SE_EEENSB_IJNSC_ILi0EEESY_SY_EEEEENSB_IJNSA_10UnderscoreES11_S11_EEEEENS7_6detail27Sm100ImplicitGemmTileTraitsINSA_18SM100_TMA_2SM_LOADENSA_14ComposedLayoutINSA_7SwizzleILi2ELi5ELi2EEENSA_18smem_ptr_flag_bitsILi32EEENSW_INSB_IJSK_NSC_ILi4EEEEEENSB_IJSE_SK_EEEEEEEvEENS15_INSA_25SM100_TMA_2SM_LOAD_IM2COLES1G_vEEEENS_8epilogue10collective18CollectiveEpilogueINS1L_23Sm100TmaWarpSpecializedILi3ELi2ELi16ELb1ELb0EEEJNSB_IJSI_SJ_SL_EEENSB_IJNSW_ISI_SE_EENSW_INSB_IJNSC_ILi16EEESD_EEES1E_EEEEESN_NSB_IJlNSB_IJSE_lllEEESY_EEESN_S1X_NS1L_6fusion15FusionCallbacksIS1P_NS1Y_17LinearCombinationISN_fSN_fLNS_15FloatRoundStyleE2EEES1Q_S1V_JEEENSA_5SM1004TMEM4LOAD26SM100_TMEM_LOAD_32dp32b16xENSA_13SM90_TMA_LOADENS17_INS18_ILi2ELi4ELi3EEES1B_NSW_INSB_IJNSC_ILi8EEES1S_EEENSB_IJS1S_SE_EEEEEEENSA_39AutoVectorizingCopyWithAssumedAlignmentILi128EEENSA_14SM90_TMA_STOREES2E_S2G_S2G_EEEvvEEEEvNT_6ParamsE)
	.align		4
        /*000c*/ 	.word	index@(__assertfail)
	.align		4
        /*0010*/ 	.word	0x00000000
	.align		4
        /*0014*/ 	.word	0xfffffffe
	.align		4
        /*0018*/ 	.word	0x00000000
	.align		4
        /*001c*/ 	.word	0xfffffffd
	.align		4
        /*0020*/ 	.word	0x00000000
	.align		4
        /*0024*/ 	.word	0xfffffffc


//--------------------- .nv.constant4             --------------------------
	.section	.nv.constant4,"a",@progbits
	.align	8
	.align		8
.nv.constant4:
        /*0000*/ 	.dword	__assertfail
	.align		8
        /*0008*/ 	.dword	__unnamed_1
	.align		8
        /*0010*/ 	.dword	__unnamed_2
	.align		8
        /*0018*/ 	.dword	_ZN39_INTERNAL_aafe5ae8_4_k_cu_6a58de44_33764cuda3std3__45__cpo5beginE
	.align		8
        /*0020*/ 	.dword	_ZN39_INTERNAL_aafe5ae8_4_k_cu_6a58de44_33764cuda3std3__45__cpo3endE
	.align		8
        /*0028*/ 	.dword	_ZN39_INTERNAL_aafe5ae8_4_k_cu_6a58de44_33764cuda3std3__45__cpo6cbeginE
	.align		8
        /*0030*/ 	.dword	_ZN39_INTERNAL_aafe5ae8_4_k_cu_6a58de44_33764cuda3std3__45__cpo4cendE
	.align		8
        /*0038*/ 	.dword	_ZN39_INTERNAL_aafe5ae8_4_k_cu_6a58de44_33764cuda3std3__441_GLOBAL__N__aafe5ae8_4_k_cu_6a58de44_33766ignoreE
	.align		8
        /*0040*/ 	.dword	_ZN39_INTERNAL_aafe5ae8_4_k_cu_6a58de44_33764cuda3std3__419piecewise_constructE
	.align		8
        /*0048*/ 	.dword	_ZN39_INTERNAL_aafe5ae8_4_k_cu_6a58de44_33764cuda3std3__48in_placeE
	.align		8
        /*0050*/ 	.dword	_ZN39_INTERNAL_aafe5ae8_4_k_cu_6a58de44_33764cuda3std6ranges3__45__cpo4swapE
	.align		8
        /*0058*/ 	.dword	_ZN39_INTERNAL_aafe5ae8_4_k_cu_6a58de44_33764cuda3std6ranges3__45__cpo9iter_moveE
	.align		8
        /*0060*/ 	.dword	_ZN39_INTERNAL_aafe5ae8_4_k_cu_6a58de44_33764cute7productE
	.align		8
        /*0068*/ 	.dword	_ZN39_INTERNAL_aafe5ae8_4_k_cu_6a58de44_33764cute1_E
	.align		8
        /*0070*/ 	.dword	$str$27
	.align		8
        /*0078*/ 	.dword	$str$28
	.align		8
        /*0080*/ 	.dword	$str$29
	.align		8
        /*0088*/ 	.dword	$str$30


//--------------------- .text._ZN7cutlass13device_kernelINS_4conv6kernel13ConvUniversalINS1_16ConvProblemShapeILNS1_8OperatorE2ELi3EEENS1_10collective14CollectiveConvINS1_47MainloopSm100TmaUmmaWarpSpecializedImplicitGemmILS5_2ELi16ELi3ELi1ELi2EN4cute5tupleIJNSA_1CILi2EEENSC_ILi1EEESE_EEEEENSB_IJNSC_ILi128EEENSB_IJNSC_ILi64EEEEEENSB_IJNSC_ILi32EEEEEEEEENS_10tfloat32_tESN_NSA_8TiledMMAINSA_8MMA_AtomIJNSA_23SM100_MMA_TF32_2x1SM_SSISN_SN_fLi128ELi64ELNSA_4UMMA5MajorE1ELSS_1ELNSR_7ScaleInE0ELST_0EEEEEENSA_6LayoutINSB_IJSE_SE_SE_EEENSB_IJNSC_ILi0EEESY_SY_EEEEENSB_IJNSA_10UnderscoreES11_S11_EEEEENS7_6detail27Sm100ImplicitGemmTileTraitsINSA_18SM100_TMA_2SM_LOADENSA_14ComposedLayoutINSA_7SwizzleILi2ELi5ELi2EEENSA_18smem_ptr_flag_bitsILi32EEENSW_INSB_IJSK_NSC_ILi4EEEEEENSB_IJSE_SK_EEEEEEEvEENS15_INSA_25SM100_TMA_2SM_LOAD_IM2COLES1G_vEEEENS_8epilogue10collective18CollectiveEpilogueINS1L_23Sm100TmaWarpSpecializedILi3ELi2ELi16ELb1ELb0EEEJNSB_IJSI_SJ_SL_EEENSB_IJNSW_ISI_SE_EENSW_INSB_IJNSC_ILi16EEESD_EEES1E_EEEEESN_NSB_IJlNSB_IJSE_lllEEESY_EEESN_S1X_NS1L_6fusion15FusionCallbacksIS1P_NS1Y_17LinearCombinationISN_fSN_fLNS_15FloatRoundStyleE2EEES1Q_S1V_JEEENSA_5SM1004TMEM4LOAD26SM100_TMEM_LOAD_32dp32b16xENSA_13SM90_TMA_LOADENS17_INS18_ILi2ELi4ELi3EEES1B_NSW_INSB_IJNSC_ILi8EEES1S_EEENSB_IJS1S_SE_EEEEEEENSA_39AutoVectorizingCopyWithAssumedAlignmentILi128EEENSA_14SM90_TMA_STOREES2E_S2G_S2G_EEEvvEEEEvNT_6ParamsE --------------------------
	.section	.text._ZN7cutlass13device_kernelINS_4conv6kernel13ConvUniversalINS1_16ConvProblemShapeILNS1_8OperatorE2ELi3EEENS1_10collective14CollectiveConvINS1_47MainloopSm100TmaUmmaWarpSpecializedImplicitGemmILS5_2ELi16ELi3ELi1ELi2EN4cute5tupleIJNSA_1CILi2EEENSC_ILi1EEESE_EEEEENSB_IJNSC_ILi128EEENSB_IJNSC_ILi64EEEEEENSB_IJNSC_ILi32EEEEEEEEENS_10tfloat32_tESN_NSA_8TiledMMAINSA_8MMA_AtomIJNSA_23SM100_MMA_TF32_2x1SM_SSISN_SN_fLi128ELi64ELNSA_4UMMA5MajorE1ELSS_1ELNSR_7ScaleInE0ELST_0EEEEEENSA_6LayoutINSB_IJSE_SE_SE_EEENSB_IJNSC_ILi0EEESY_SY_EEEEENSB_IJNSA_10UnderscoreES11_S11_EEEEENS7_6detail27Sm100ImplicitGemmTileTraitsINSA_18SM100_TMA_2SM_LOADENSA_14ComposedLayoutINSA_7SwizzleILi2ELi5ELi2EEENSA_18smem_ptr_flag_bitsILi32EEENSW_INSB_IJSK_NSC_ILi4EEEEEENSB_IJSE_SK_EEEEEEEvEENS15_INSA_25SM100_TMA_2SM_LOAD_IM2COLES1G_vEEEENS_8epilogue10collective18CollectiveEpilogueINS1L_23Sm100TmaWarpSpecializedILi3ELi2ELi16ELb1ELb0EEEJNSB_IJSI_SJ_SL_EEENSB_IJNSW_ISI_SE_EENSW_INSB_IJNSC_ILi16EEESD_EEES1E_EEEEESN_NSB_IJlNSB_IJSE_lllEEESY_EEESN_S1X_NS1L_6fusion15FusionCallbacksIS1P_NS1Y_17LinearCombinationISN_fSN_fLNS_15FloatRoundStyleE2EEES1Q_S1V_JEEENSA_5SM1004TMEM4LOAD26SM100_TMEM_LOAD_32dp32b16xENSA_13SM90_TMA_LOADENS17_INS18_ILi2ELi4ELi3EEES1B_NSW_INSB_IJNSC_ILi8EEES1S_EEENSB_IJS1S_SE_EEEEEEENSA_39AutoVectorizingCopyWithAssumedAlignmentILi128EEENSA_14SM90_TMA_STOREES2E_S2G_S2G_EEEvvEEEEvNT_6ParamsE,"ax",@progbits
	.align	128
.text._ZN7cutlass13device_kernelINS_4conv6kernel13ConvUniversalINS1_16ConvProblemShapeILNS1_8OperatorE2ELi3EEENS1_10collective14CollectiveConvINS1_47MainloopSm100TmaUmmaWarpSpecializedImplicitGemmILS5_2ELi16ELi3ELi1ELi2EN4cute5tupleIJNSA_1CILi2EEENSC_ILi1EEESE_EEEEENSB_IJNSC_ILi128EEENSB_IJNSC_ILi64EEEEEENSB_IJNSC_ILi32EEEEEEEEENS_10tfloat32_tESN_NSA_8TiledMMAINSA_8MMA_AtomIJNSA_23SM100_MMA_TF32_2x1SM_SSISN_SN_fLi128ELi64ELNSA_4UMMA5MajorE1ELSS_1ELNSR_7ScaleInE0ELST_0EEEEEENSA_6LayoutINSB_IJSE_SE_SE_EEENSB_IJNSC_ILi0EEESY_SY_EEEEENSB_IJNSA_10UnderscoreES11_S11_EEEEENS7_6detail27Sm100ImplicitGemmTileTraitsINSA_18SM100_TMA_2SM_LOADENSA_14ComposedLayoutINSA_7SwizzleILi2ELi5ELi2EEENSA_18smem_ptr_flag_bitsILi32EEENSW_INSB_IJSK_NSC_ILi4EEEEEENSB_IJSE_SK_EEEEEEEvEENS15_INSA_25SM100_TMA_2SM_LOAD_IM2COLES1G_vEEEENS_8epilogue10collective18CollectiveEpilogueINS1L_23Sm100TmaWarpSpecializedILi3ELi2ELi16ELb1ELb0EEEJNSB_IJSI_SJ_SL_EEENSB_IJNSW_ISI_SE_EENSW_INSB_IJNSC_ILi16EEESD_EEES1E_EEEEESN_NSB_IJlNSB_IJSE_lllEEESY_EEESN_S1X_NS1L_6fusion15FusionCallbacksIS1P_NS1Y_17LinearCombinationISN_fSN_fLNS_15FloatRoundStyleE2EEES1Q_S1V_JEEENSA_5SM1004TMEM4LOAD26SM100_TMEM_LOAD_32dp32b16xENSA_13SM90_TMA_LOADENS17_INS18_ILi2ELi4ELi3EEES1B_NSW_INSB_IJNSC_ILi8EEES1S_EEENSB_IJS1S_SE_EEEEEEENSA_39AutoVectorizingCopyWithAssumedAlignmentILi128EEENSA_14SM90_TMA_STOREES2E_S2G_S2G_EEEvvEEEEvNT_6ParamsE:
        .type           _ZN7cutlass13device_kernelINS_4conv6kernel13ConvUniversalINS1_16ConvProblemShapeILNS1_8OperatorE2ELi3EEENS1_10collective14CollectiveConvINS1_47MainloopSm100TmaUmmaWarpSpecializedImplicitGemmILS5_2ELi16ELi3ELi1ELi2EN4cute5tupleIJNSA_1CILi2EEENSC_ILi1EEESE_EEEEENSB_IJNSC_ILi128EEENSB_IJNSC_ILi64EEEEEENSB_IJNSC_ILi32EEEEEEEEENS_10tfloat32_tESN_NSA_8TiledMMAINSA_8MMA_AtomIJNSA_23SM100_MMA_TF32_2x1SM_SSISN_SN_fLi128ELi64ELNSA_4UMMA5MajorE1ELSS_1ELNSR_7ScaleInE0ELST_0EEEEEENSA_6LayoutINSB_IJSE_SE_SE_EEENSB_IJNSC_ILi0EEESY_SY_EEEEENSB_IJNSA_10UnderscoreES11_S11_EEEEENS7_6detail27Sm100ImplicitGemmTileTraitsINSA_18SM100_TMA_2SM_LOADENSA_14ComposedLayoutINSA_7SwizzleILi2ELi5ELi2EEENSA_18smem_ptr_flag_bitsILi32EEENSW_INSB_IJSK_NSC_ILi4EEEEEENSB_IJSE_SK_EEEEEEEvEENS15_INSA_25SM100_TMA_2SM_LOAD_IM2COLES1G_vEEEENS_8epilogue10collective18CollectiveEpilogueINS1L_23Sm100TmaWarpSpecializedILi3ELi2ELi16ELb1ELb0EEEJNSB_IJSI_SJ_SL_EEENSB_IJNSW_ISI_SE_EENSW_INSB_IJNSC_ILi16EEESD_EEES1E_EEEEESN_NSB_IJlNSB_IJSE_lllEEESY_EEESN_S1X_NS1L_6fusion15FusionCallbacksIS1P_NS1Y_17LinearCombinationISN_fSN_fLNS_15FloatRoundStyleE2EEES1Q_S1V_JEEENSA_5SM1004TMEM4LOAD26SM100_TMEM_LOAD_32dp32b16xENSA_13SM90_TMA_LOADENS17_INS18_ILi2ELi4ELi3EEES1B_NSW_INSB_IJNSC_ILi8EEES1S_EEENSB_IJS1S_SE_EEEEEEENSA_39AutoVectorizingCopyWithAssumedAlignmentILi128EEENSA_14SM90_TMA_STOREES2E_S2G_S2G_EEEvvEEEEvNT_6ParamsE,@function
        .size           _ZN7cutlass13device_kernelINS_4conv6kernel13ConvUniversalINS1_16ConvProblemShapeILNS1_8OperatorE2ELi3EEENS1_10collective14CollectiveConvINS1_47MainloopSm100TmaUmmaWarpSpecializedImplicitGemmILS5_2ELi16ELi3ELi1ELi2EN4cute5tupleIJNSA_1CILi2EEENSC_ILi1EEESE_EEEEENSB_IJNSC_ILi128EEENSB_IJNSC_ILi64EEEEEENSB_IJNSC_ILi32EEEEEEEEENS_10tfloat32_tESN_NSA_8TiledMMAINSA_8MMA_AtomIJNSA_23SM100_MMA_TF32_2x1SM_SSISN_SN_fLi128ELi64ELNSA_4UMMA5MajorE1ELSS_1ELNSR_7ScaleInE0ELST_0EEEEEENSA_6LayoutINSB_IJSE_SE_SE_EEENSB_IJNSC_ILi0EEESY_SY_EEEEENSB_IJNSA_10UnderscoreES11_S11_EEEEENS7_6detail27Sm100ImplicitGemmTileTraitsINSA_18SM100_TMA_2SM_LOADENSA_14ComposedLayoutINSA_7SwizzleILi2ELi5ELi2EEENSA_18smem_ptr_flag_bitsILi32EEENSW_INSB_IJSK_NSC_ILi4EEEEEENSB_IJSE_SK_EEEEEEEvEENS15_INSA_25SM100_TMA_2SM_LOAD_IM2COLES1G_vEEEENS_8epilogue10collective18CollectiveEpilogueINS1L_23Sm100TmaWarpSpecializedILi3ELi2ELi16ELb1ELb0EEEJNSB_IJSI_SJ_SL_EEENSB_IJNSW_ISI_SE_EENSW_INSB_IJNSC_ILi16EEESD_EEES1E_EEEEESN_NSB_IJlNSB_IJSE_lllEEESY_EEESN_S1X_NS1L_6fusion15FusionCallbacksIS1P_NS1Y_17LinearCombinationISN_fSN_fLNS_15FloatRoundStyleE2EEES1Q_S1V_JEEENSA_5SM1004TMEM4LOAD26SM100_TMEM_LOAD_32dp32b16xENSA_13SM90_TMA_LOADENS17_INS18_ILi2ELi4ELi3EEES1B_NSW_INSB_IJNSC_ILi8EEES1S_EEENSB_IJS1S_SE_EEEEEEENSA_39AutoVectorizingCopyWithAssumedAlignmentILi128EEENSA_14SM90_TMA_STOREES2E_S2G_S2G_EEEvvEEEEvNT_6ParamsE,(.L_x_202 - _ZN7cutlass13device_kernelINS_4conv6kernel13ConvUniversalINS1_16ConvProblemShapeILNS1_8OperatorE2ELi3EEENS1_10collective14CollectiveConvINS1_47MainloopSm100TmaUmmaWarpSpecializedImplicitGemmILS5_2ELi16ELi3ELi1ELi2EN4cute5tupleIJNSA_1CILi2EEENSC_ILi1EEESE_EEEEENSB_IJNSC_ILi128EEENSB_IJNSC_ILi64EEEEEENSB_IJNSC_ILi32EEEEEEEEENS_10tfloat32_tESN_NSA_8TiledMMAINSA_8MMA_AtomIJNSA_23SM100_MMA_TF32_2x1SM_SSISN_SN_fLi128ELi64ELNSA_4UMMA5MajorE1ELSS_1ELNSR_7ScaleInE0ELST_0EEEEEENSA_6LayoutINSB_IJSE_SE_SE_EEENSB_IJNSC_ILi0EEESY_SY_EEEEENSB_IJNSA_10UnderscoreES11_S11_EEEEENS7_6detail27Sm100ImplicitGemmTileTraitsINSA_18SM100_TMA_2SM_LOADENSA_14ComposedLayoutINSA_7SwizzleILi2ELi5ELi2EEENSA_18smem_ptr_flag_bitsILi32EEENSW_INSB_IJSK_NSC_ILi4EEEEEENSB_IJSE_SK_EEEEEEEvEENS15_INSA_25SM100_TMA_2SM_LOAD_IM2COLES1G_vEEEENS_8epilogue10collective18CollectiveEpilogueINS1L_23Sm100TmaWarpSpecializedILi3ELi2ELi16ELb1ELb0EEEJNSB_IJSI_SJ_SL_EEENSB_IJNSW_ISI_SE_EENSW_INSB_IJNSC_ILi16EEESD_EEES1E_EEEEESN_NSB_IJlNSB_IJSE_lllEEESY_EEESN_S1X_NS1L_6fusion15FusionCallbacksIS1P_NS1Y_17LinearCombinationISN_fSN_fLNS_15FloatRoundStyleE2EEES1Q_S1V_JEEENSA_5SM1004TMEM4LOAD26SM100_TMEM_LOAD_32dp32b16xENSA_13SM90_TMA_LOADENS17_INS18_ILi2ELi4ELi3EEES1B_NSW_INSB_IJNSC_ILi8EEES1S_EEENSB_IJS1S_SE_EEEEEEENSA_39AutoVectorizingCopyWithAssumedAlignmentILi128EEENSA_14SM90_TMA_STOREES2E_S2G_S2G_EEEvvEEEEvNT_6ParamsE)
        .other          _ZN7cutlass13device_kernelINS_4conv6kernel13ConvUniversalINS1_16ConvProblemShapeILNS1_8OperatorE2ELi3EEENS1_10collective14CollectiveConvINS1_47MainloopSm100TmaUmmaWarpSpecializedImplicitGemmILS5_2ELi16ELi3ELi1ELi2EN4cute5tupleIJNSA_1CILi2EEENSC_ILi1EEESE_EEEEENSB_IJNSC_ILi128EEENSB_IJNSC_ILi64EEEEEENSB_IJNSC_ILi32EEEEEEEEENS_10tfloat32_tESN_NSA_8TiledMMAINSA_8MMA_AtomIJNSA_23SM100_MMA_TF32_2x1SM_SSISN_SN_fLi128ELi64ELNSA_4UMMA5MajorE1ELSS_1ELNSR_7ScaleInE0ELST_0EEEEEENSA_6LayoutINSB_IJSE_SE_SE_EEENSB_IJNSC_ILi0EEESY_SY_EEEEENSB_IJNSA_10UnderscoreES11_S11_EEEEENS7_6detail27Sm100ImplicitGemmTileTraitsINSA_18SM100_TMA_2SM_LOADENSA_14ComposedLayoutINSA_7SwizzleILi2ELi5ELi2EEENSA_18smem_ptr_flag_bitsILi32EEENSW_INSB_IJSK_NSC_ILi4EEEEEENSB_IJSE_SK_EEEEEEEvEENS15_INSA_25SM100_TMA_2SM_LOAD_IM2COLES1G_vEEEENS_8epilogue10collective18CollectiveEpilogueINS1L_23Sm100TmaWarpSpecializedILi3ELi2ELi16ELb1ELb0EEEJNSB_IJSI_SJ_SL_EEENSB_IJNSW_ISI_SE_EENSW_INSB_IJNSC_ILi16EEESD_EEES1E_EEEEESN_NSB_IJlNSB_IJSE_lllEEESY_EEESN_S1X_NS1L_6fusion15FusionCallbacksIS1P_NS1Y_17LinearCombinationISN_fSN_fLNS_15FloatRoundStyleE2EEES1Q_S1V_JEEENSA_5SM1004TMEM4LOAD26SM100_TMEM_LOAD_32dp32b16xENSA_13SM90_TMA_LOADENS17_INS18_ILi2ELi4ELi3EEES1B_NSW_INSB_IJNSC_ILi8EEES1S_EEENSB_IJS1S_SE_EEEEEEENSA_39AutoVectorizingCopyWithAssumedAlignmentILi128EEENSA_14SM90_TMA_STOREES2E_S2G_S2G_EEEvvEEEEvNT_6ParamsE,@"STO_CUDA_ENTRY STV_DEFAULT"
_ZN7cutlass13device_kernelINS_4conv6kernel13ConvUniversalINS1_16ConvProblemShapeILNS1_8OperatorE2ELi3EEENS1_10collective14CollectiveConvINS1_47MainloopSm100TmaUmmaWarpSpecializedImplicitGemmILS5_2ELi16ELi3ELi1ELi2EN4cute5tupleIJNSA_1CILi2EEENSC_ILi1EEESE_EEEEENSB_IJNSC_ILi128EEENSB_IJNSC_ILi64EEEEEENSB_IJNSC_ILi32EEEEEEEEENS_10tfloat32_tESN_NSA_8TiledMMAINSA_8MMA_AtomIJNSA_23SM100_MMA_TF32_2x1SM_SSISN_SN_fLi128ELi64ELNSA_4UMMA5MajorE1ELSS_1ELNSR_7ScaleInE0ELST_0EEEEEENSA_6LayoutINSB_IJSE_SE_SE_EEENSB_IJNSC_ILi0EEESY_SY_EEEEENSB_IJNSA_10UnderscoreES11_S11_EEEEENS7_6detail27Sm100ImplicitGemmTileTraitsINSA_18SM100_TMA_2SM_LOADENSA_14ComposedLayoutINSA_7SwizzleILi2ELi5ELi2EEENSA_18smem_ptr_flag_bitsILi32EEENSW_INSB_IJSK_NSC_ILi4EEEEEENSB_IJSE_SK_EEEEEEEvEENS15_INSA_25SM100_TMA_2SM_LOAD_IM2COLES1G_vEEEENS_8epilogue10collective18CollectiveEpilogueINS1L_23Sm100TmaWarpSpecializedILi3ELi2ELi16ELb1ELb0EEEJNSB_IJSI_SJ_SL_EEENSB_IJNSW_ISI_SE_EENSW_INSB_IJNSC_ILi16EEESD_EEES1E_EEEEESN_NSB_IJlNSB_IJSE_lllEEESY_EEESN_S1X_NS1L_6fusion15FusionCallbacksIS1P_NS1Y_17LinearCombinationISN_fSN_fLNS_15FloatRoundStyleE2EEES1Q_S1V_JEEENSA_5SM1004TMEM4LOAD26SM100_TMEM_LOAD_32dp32b16xENSA_13SM90_TMA_LOADENS17_INS18_ILi2ELi4ELi3EEES1B_NSW_INSB_IJNSC_ILi8EEES1S_EEENSB_IJS1S_SE_EEEEEEENSA_39AutoVectorizingCopyWithAssumedAlignmentILi128EEENSA_14SM90_TMA_STOREES2E_S2G_S2G_EEEvvEEEEvNT_6ParamsE:
[----:B------:R-:W1:Y:S01]  /*0000*/  LDC R1, c[0x0][0x37c] ;  /* 0x0000df00ff017b82 */ /* 0x000e620000000800 */
[----:B------:R-:W2:Y:S01]  /*0010*/  S2R R66, SR_TID.X ;  /* 0x0000000000427919 */ /* 0x000ea20000002100 */
[----:B------:R-:W3:Y:S06]  /*0020*/  LDCU.64 UR8, c[0x0][0x990] ;  /* 0x00013200ff0877ac */ /* 0x000eec0008000a00 */
[----:B------:R-:W4:Y:S01]  /*0030*/  S2UR UR4, SR_CgaCtaId ;  /* 0x00000000000479c3 */ /* 0x000f220000008800 */
[----:B-1----:R-:W-:Y:S01]  /*0040*/  VIADD R1, R1, 0xfffffff8 ;  /* 0xfffffff801017836 */ /* 0x002fe20000000000 */
[----:B------:R-:W-:-:S02]  /*0050*/  PRMT R60, RZ, 0x7610, R60 ;  /* 0x00007610ff3c7816 */ /* 0x000fc4000000003c */
[----:B------:R-:W-:Y:S02]  /*0060*/  ELECT P1, URZ, PT ;  /* 0x0000000000ff782f */ /* 0x000fe40003820000 */
[----:B------:R-:W-:Y:S01]  /*0070*/  R2UR UR49, R1 ;  /* 0x00000000013172ca */ /* 0x000fe200000e0000 */
[----:B---3--:R-:W-:-:S04]  /*0080*/  UISETP.NE.U32.AND UP0, UPT, UR8, URZ, UPT ;  /* 0x000000ff0800728c */ /* 0x008fc8000bf05070 */
[----:B------:R-:W-:Y:S02]  /*0090*/  UISETP.NE.AND.EX UP0, UPT, UR9, URZ, UPT, UP0 ;  /* 0x000000ff0900728c */ /* 0x000fe4000bf05300 */
[----:B----4-:R-:W-:Y:S02]  /*00a0*/  ULOP3.LUT UR41, UR4, 0x1, URZ, 0xc0, !UPT ;  /* 0x0000000104297892 */ /* 0x010fe4000f8ec0ff */
[----:B------:R-:W-:Y:S01]  /*00b0*/  ULOP3.LUT UR40, UR4, 0x1, URZ, 0x3c, !UPT ;  /* 0x0000000104287892 */ /* 0x000fe2000f8e3cff */
[----:B--2---:R-:W-:-:S05]  /*00c0*/  SHF.R.U32.HI R61, RZ, 0x5, R66 ;  /* 0x00000005ff3d7819 */ /* 0x004fca0000011642 */
[----:B------:R-:W1:Y:S02]  /*00d0*/  SHFL.IDX PT, R0, R61, RZ, 0x1f ;  /* 0x00001fff3d007589 */ /* 0x000e6400000e0000 */
[----:B-1----:R-:W-:Y:S01]  /*00e0*/  R2UR UR19, R0 ;  /* 0x00000000001372ca */ /* 0x002fe200000e0000 */
[----:B------:R-:W-:-:S14]  /*00f0*/  BRA.U UP0, `(.L_x_0) ;  /* 0x0000000100307547 */ /* 0x000fdc000b800000 */
[----:B------:R-:W1:Y:S02]  /*0100*/  LDCU.64 UR4, c[0x0][0x988] ;  /* 0x00013100ff0477ac */ /* 0x000e640008000a00 */
[----:B-1----:R-:W-:-:S04]  /*0110*/  UISETP.NE.U32.AND UP0, UPT, UR4, URZ, UPT ;  /* 0x000000ff0400728c */ /* 0x002fc8000bf05070 */
[----:B------:R-:W-:-:S09]  /*0120*/  UISETP.NE.AND.EX UP0, UPT, UR5, URZ, UPT, UP0 ;  /* 0x000000ff0500728c */ /* 0x000fd2000bf05300 */
[----:B------:R-:W-:Y:S05]  /*0130*/  BRA.U !UP0, `(.L_x_1) ;  /* 0x0000000108147547 */ /* 0x000fea000b800000 */
[----:B------:R-:W1:Y:S01]  /*0140*/  LDC.64 R2, c[0x0][0x988] ;  /* 0x00026200ff027b82 */ /* 0x000e620000000a00 */
[----:B------:R-:W1:Y:S02]  /*0150*/  LDCU.64 UR4, c[0x0][0x358] ;  /* 0x00006b00ff0477ac */ /* 0x000e640008000a00 */
[----:B-1----:R1:W5:Y:S01]  /*0160*/  LDG.E R27, desc[UR4][R2.64] ;  /* 0x00000004021b7981 */ /* 0x002362000c1e1900 */
[----:B------:R-:W-:Y:S01]  /*0170*/  HFMA2 R60, -RZ, RZ, 0, 5.9604644775390625e-08 ;  /* 0x00000001ff3c7431 */ /* 0x000fe200000001ff */
[----:B------:R-:W-:Y:S05]  /*0180*/  BRA `(.L_x_0) ;  /* 0x00000000000c7947 */ /* 0x000fea0003800000 */
.L_x_1:
[----:B------:R-:W1:Y:S01]  /*0190*/  LDCU UR4, c[0x0][0x980] ;  /* 0x00013000ff0477ac */ /* 0x000e620008000800 */
[----:B------:R-:W-:Y:S01]  /*01a0*/  HFMA2 R60, -RZ, RZ, 0, 5.9604644775390625e-08 ;  /* 0x00000001ff3c7431 */ /* 0x000fe200000001ff */
[----:B-1----:R-:W-:-:S07]  /*01b0*/  MOV R27, UR4 ;  /* 0x00000004001b7c02 */ /* 0x002fce0008000f00 */
.L_x_0:
[----:B------:R-:W2:Y:S02]  /*01c0*/  LDCU.64 UR4, c[0x0][0x9b0] ;  /* 0x00013600ff0477ac */ /* 0x000ea40008000a00 */
[----:B--2---:R-:W-:-:S04]  /*01d0*/  UISETP.NE.U32.AND UP0, UPT, UR4, URZ, UPT ;  /* 0x000000ff0400728c */ /* 0x004fc8000bf05070 */
[----:B------:R-:W-:-:S09]  /*01e0*/  UISETP.NE.AND.EX UP0, UPT, UR5, URZ, UPT, UP0 ;  /* 0x000000ff0500728c */ /* 0x000fd2000bf05300 */
[----:B------:R-:W-:Y:S05]  /*01f0*/  BRA.U UP0, `(.L_x_2) ;  /* 0x0000000100287547 */ /* 0x000fea000b800000 */
[----:B------:R-:W2:Y:S02]  /*0200*/  LDCU.64 UR4, c[0x0][0x9a8] ;  /* 0x00013500ff0477ac */ /* 0x000ea40008000a00 */
[----:B--2---:R-:W-:-:S04]  /*0210*/  UISETP.NE.U32.AND UP0, UPT, UR4, URZ, UPT ;  /* 0x000000ff0400728c */ /* 0x004fc8000bf05070 */
[----:B------:R-:W-:-:S09]  /*0220*/  UISETP.NE.AND.EX UP0, UPT, UR5, URZ, UPT, UP0 ;  /* 0x000000ff0500728c */ /* 0x000fd2000bf05300 */
[----:B------:R-:W-:Y:S05]  /*0230*/  BRA.U !UP0, `(.L_x_3) ;  /* 0x0000000108107547 */ /* 0x000fea000b800000 */
[----:B------:R-:W2:Y:S01]  /*0240*/  LDC.64 R24, c[0x0][0x9a8] ;  /* 0x00026a00ff187b82 */ /* 0x000ea20000000a00 */
[----:B------:R-:W2:Y:S02]  /*0250*/  LDCU.64 UR4, c[0x0][0x358] ;  /* 0x00006b00ff0477ac */ /* 0x000ea40008000a00 */
[----:B--2---:R2:W5:Y:S01]  /*0260*/  LDG.E R24, desc[UR4][R24.64] ;  /* 0x0000000418187981 */ /* 0x004562000c1e1900 */
[----:B------:R-:W-:Y:S05]  /*0270*/  BRA `(.L_x_2) ;  /* 0x0000000000087947 */ /* 0x000fea0003800000 */
.L_x_3:
[----:B------:R-:W2:Y:S02]  /*0280*/  LDCU UR4, c[0x0][0x9a0] ;  /* 0x00013400ff0477ac */ /* 0x000ea40008000800 */
[----:B--2---:R-:W-:Y:S02]  /*0290*/  MOV R24, UR4 ;  /* 0x0000000400187c02 */ /* 0x004fe40008000f00 */
.L_x_2:
[----:B------:R-:W-:Y:S01]  /*02a0*/  IMAD.U32 R0, RZ, RZ, UR19 ;  /* 0x00000013ff007e24 */ /* 0x000fe2000f8e00ff */
[----:B------:R-:W-:Y:S04]  /*02b0*/  BSSY.RECONVERGENT B0, `(.L_x_4) ;  /* 0x000000c000007945 */ /* 0x000fe80003800200 */
[C---:B------:R-:W-:Y:S02]  /*02c0*/  ISETP.NE.OR P2, PT, R0.reuse, 0x1, !P1 ;  /* 0x000000010000780c */ /* 0x040fe40004f45670 */
[----:B------:R-:W-:-:S11]  /*02d0*/  ISETP.NE.OR P0, PT, R0, 0x3, !P1 ;  /* 0x000000030000780c */ /* 0x000fd60004f05670 */
[----:B------:R-:W-:Y:S05]  /*02e0*/  @P2 BRA `(.L_x_5) ;  /* 0x0000000000202947 */ /* 0x000fea0003800000 */
[----:B------:R-:W3:Y:S02]  /*02f0*/  LDCU.64 UR4, c[0x0][0x348] ;  /* 0x00006900ff0477ac */ /* 0x000ee40008000a00 */
[----:B---3--:R-:W-:Y:S02]  /*0300*/  UIADD3 UR6, UP1, UPT, UR4, 0x80, URZ ;  /* 0x0000008004067890 */ /* 0x008fe4000ff3e0ff */
[----:B------:R-:W-:Y:S02]  /*0310*/  UIADD3 UR4, UP0, UPT, UR4, 0x180, URZ ;  /* 0x0000018004047890 */ /* 0x000fe4000ff1e0ff */
[----:B------:R-:W-:Y:S02]  /*0320*/  UIADD3.X UR7, UPT, UPT, URZ, UR5, URZ, UP1, !UPT ;  /* 0x00000005ff077290 */ /* 0x000fe40008ffe4ff */
[----:B------:R-:W-:-:S07]  /*0330*/  UIADD3.X UR5, UPT, UPT, URZ, UR5, URZ, UP0, !UPT ;  /* 0x00000005ff057290 */ /* 0x000fce00087fe4ff */
[----:B------:R3:W-:Y:S02]  /*0340*/  UTMACCTL.PF [UR6] ;  /* 0x00000000060079b9 */ /* 0x0007e40008040000 */
[----:B------:R3:W-:Y:S02]  /*0350*/  UTMACCTL.PF [UR4] ;  /* 0x00000000040079b9 */ /* 0x0007e40008040000 */
[----:B---3--:R-:W-:Y:S01]  /*0360*/  NOP ;  /* 0x0000000000007918 */ /* 0x008fe20000000000 */
.L_x_5:
[----:B------:R-:W-:Y:S05]  /*0370*/  BSYNC.RECONVERGENT B0 ;  /* 0x0000000000007941 */ /* 0x000fea0003800200 */
.L_x_4:
[----:B------:R-:W-:Y:S04]  /*0380*/  BSSY.RECONVERGENT B0, `(.L_x_6) ;  /* 0x000000a000007945 */ /* 0x000fe80003800200 */
        /* <DEDUP_REMOVED lines=9> */
.L_x_7:
[----:B------:R-:W-:Y:S05]  /*0420*/  BSYNC.RECONVERGENT B0 ;  /* 0x0000000000007941 */ /* 0x000fea0003800200 */
.L_x_6:
[----:B------:R-:W3:Y:S01]  /*0430*/  LDCU.64 UR4, c[0x0][0x988] ;  /* 0x00013100ff0477ac */ /* 0x000ee20008000a00 */
[----:B------:R-:W-:Y:S02]  /*0440*/  UISETP.EQ.U32.AND UP2, UPT, UR8, URZ, UPT ;  /* 0x000000ff0800728c */ /* 0x000fe4000bf42070 */
[----:B------:R-:W-:Y:S02]  /*0450*/  UPLOP3.LUT UP3, UPT, UPT, UPT, UPT, 0x80, 0x8 ;  /* 0x000000000008789c */ /* 0x000fe40003f6f070 */
[----:B---3--:R-:W-:-:S04]  /*0460*/  UISETP.NE.U32.AND UP0, UPT, UR4, URZ, UPT ;  /* 0x000000ff0400728c */ /* 0x008fc8000bf05070 */
[----:B------:R-:W-:-:S04]  /*0470*/  UISETP.NE.AND.EX UP1, UPT, UR5, URZ, UPT, UP0 ;  /* 0x000000ff0500728c */ /* 0x000fc8000bf25300 */
[----:B------:R-:W-:-:S04]  /*0480*/  UISETP.EQ.OR.EX UP4, UPT, UR9, URZ, !UP1, UP2 ;  /* 0x000000ff0900728c */ /* 0x000fc8000cf82720 */
[----:B------:R-:W-:-:S06]  /*0490*/  UP2UR UR4, UPR, URZ, 0x10 ;  /* 0x00000010ff047883 */ /* 0x000fcc0008000000 */
[----:B------:R-:W-:Y:S01]  /*04a0*/  MOV R65, UR4 ;  /* 0x0000000400417c02 */ /* 0x000fe20008000f00 */
[----:B------:R-:W-:Y:S06]  /*04b0*/  BRA.U !UP4, `(.L_x_8) ;  /* 0x000000010c207547 */ /* 0x000fec000b800000 */
[----:B------:R-:W-:Y:S01]  /*04c0*/  UISETP.NE.U32.AND UP0, UPT, UR8, URZ, UPT ;  /* 0x000000ff0800728c */ /* 0x000fe2000bf05070 */
[----:B-----5:R-:W-:Y:S01]  /*04d0*/  FSETP.NEU.AND P0, PT, R27, RZ, PT ;  /* 0x000000ff1b00720b */ /* 0x020fe20003f0d000 */
[----:B------:R-:W-:Y:S02]  /*04e0*/  USEL UR4, URZ, 0xffffffff, UP1 ;  /* 0xffffffffff047887 */ /* 0x000fe40008800000 */
[----:B------:R-:W-:-:S10]  /*04f0*/  UISETP.NE.AND.EX UP2, UPT, UR9, URZ, UPT, UP0 ;  /* 0x000000ff0900728c */ /* 0x000fd4000bf45300 */
[----:B------:R-:W-:Y:S01]  /*0500*/  VOTEU.ANY UP0, P0 ;  /* 0x0000000000ff7886 */ /* 0x000fe20000000100 */
[----:B------:R-:W-:-:S04]  /*0510*/  @!UP2 USEL UR4, URZ, 0xffffffff, UP0 ;  /* 0xffffffffff04a887 */ /* 0x000fc80008000000 */
[----:B------:R-:W-:-:S04]  /*0520*/  ULOP3.LUT UR4, UR4, 0x1, URZ, 0xc0, !UPT ;  /* 0x0000000104047892 */ /* 0x000fc8000f8ec0ff */
[----:B------:R-:W-:-:S11]  /*0530*/  UISETP.NE.U32.AND UP3, UPT, UR4, 0x1, UPT ;  /* 0x000000010400788c */ /* 0x000fd6000bf65070 */
.L_x_8:
[----:B------:R-:W3:Y:S01]  /*0540*/  SHFL.IDX PT, R0, R61, RZ, 0x1f ;  /* 0x00001fff3d007589 */ /* 0x000ee200000e0000 */
[----:B------:R-:W-:Y:S02]  /*0550*/  UISETP.NE.AND UP5, UPT, UR19, 0x2, UPT ;  /* 0x000000021300788c */ /* 0x000fe4000bfa5270 */
[----:B------:R-:W-:Y:S02]  /*0560*/  UISETP.NE.AND UP0, UPT, UR19, 0x2, UPT ;  /* 0x000000021300788c */ /* 0x000fe4000bf05270 */
[----:B------:R-:W-:Y:S02]  /*0570*/  UISETP.NE.OR UP2, UPT, UR41, URZ, UP5 ;  /* 0x000000ff2900728c */ /* 0x000fe4000af45670 */
[----:B------:R-:W-:-:S04]  /*0580*/  USEL UR54, URZ, 0x1, UP0 ;  /* 0x00000001ff367887 */ /* 0x000fc80008000000 */
[----:B------:R-:W-:Y:S02]  /*0590*/  PLOP3.LUT P3, PT, P1, PT, UP2, 0xae, 0xea ;  /* 0x0000000000ea781c */ /* 0x000fe40000f6f52e */
[----:B---3--:R-:W-:-:S13]  /*05a0*/  ISETP.NE.AND P0, PT, R0, RZ, PT ;  /* 0x000000ff0000720c */ /* 0x008fda0003f05270 */
[----:B------:R-:W-:Y:S05]  /*05b0*/  @P0 BRA `(.L_x_9) ;  /* 0x0000000000b40947 */ /* 0x000fea0003800000 */
[----:B------:R-:W-:Y:S01]  /*05c0*/  ELECT P0, URZ, PT ;  /* 0x0000000000ff782f */ /* 0x000fe20003800000 */
[----:B------:R-:W-:-:S12]  /*05d0*/  BSSY.RECONVERGENT B0, `(.L_x_9) ;  /* 0x000002b000007945 */ /* 0x000fd80003800200 */
[----:B------:R-:W-:Y:S05]  /*05e0*/  @!P0 BRA `(.L_x_10) ;  /* 0x0000000000a48947 */ /* 0x000fea0003800000 */
[----:B------:R-:W3:Y:S01]  /*05f0*/  S2UR UR5, SR_CgaCtaId ;  /* 0x00000000000579c3 */ /* 0x000ee20000008800 */
[----:B------:R-:W-:Y:S01]  /*0600*/  UMOV UR4, 0x400 ;  /* 0x0000040000047882 */ /* 0x000fe20000000000 */
[----:B------:R-:W-:Y:S02]  /*0610*/  UMOV UR6, 0x1 ;  /* 0x0000000100067882 */ /* 0x000fe40000000000 */
[----:B------:R-:W-:-:S04]  /*0620*/  UIADD3 UR6, UPT, UPT, -UR6, 0x100000, URZ ;  /* 0x0010000006067890 */ /* 0x000fc8000fffe1ff */
[----:B------:R-:W-:Y:S02]  /*0630*/  USHF.L.U32 UR7, UR6, 0xb, URZ ;  /* 0x0000000b06077899 */ /* 0x000fe400080006ff */
[----:B------:R-:W-:Y:S02]  /*0640*/  USHF.L.U32 UR6, UR6, 0x1, URZ ;  /* 0x0000000106067899 */ /* 0x000fe400080006ff */
[----:B---3--:R-:W-:Y:S01]  /*0650*/  ULEA UR4, UR5, UR4, 0x18 ;  /* 0x0000000405047291 */ /* 0x008fe2000f8ec0ff */
[----:B------:R-:W3:Y:S11]  /*0660*/  FENCE.VIEW.ASYNC.S ;  /* 0x00000000000073c6 */ /* 0x000ef60000000000 */
[----:B---3--:R3:W4:Y:S01]  /*0670*/  SYNCS.EXCH.64 URZ, [UR4], UR6 ;  /* 0x0000000604ff75b2 */ /* 0x0087220008000100 */
[----:B------:R3:W1:Y:S01]  /*0680*/  SYNCS.EXCH.64 URZ, [UR4+0x80], UR6 ;  /* 0x0000800604ff75b2 */ /* 0x0006620008000100 */
        /* <DEDUP_REMOVED lines=29> */
[----:B------:R3:W1:Y:S02]  /*0860*/  SYNCS.EXCH.64 URZ, [UR4+0xf8], UR6 ;  /* 0x0000f80604ff75b2 */ /* 0x0006640008000100 */
[----:B---34-:R-:W-:Y:S01]  /*0870*/  NOP ;  /* 0x0000000000007918 */ /* 0x018fe20000000000 */
.L_x_10:
[----:B------:R-:W-:Y:S05]  /*0880*/  BSYNC.RECONVERGENT B0 ;  /* 0x0000000000007941 */ /* 0x000fea0003800200 */
.L_x_9:
[----:B------:R-:W3:Y:S01]  /*0890*/  SHFL.IDX PT, R0, R61, RZ, 0x1f ;  /* 0x00001fff3d007589 */ /* 0x000ee200000e0000 */
[----:B------:R-:W-:Y:S01]  /*08a0*/  NOP ;  /* 0x0000000000007918 */ /* 0x000fe20000000000 */
[----:B---3--:R-:W-:-:S13]  /*08b0*/  ISETP.NE.AND P0, PT, R0, 0x1, PT ;  /* 0x000000010000780c */ /* 0x008fda0003f05270 */
[----:B------:R-:W-:Y:S05]  /*08c0*/  @P0 BRA `(.L_x_11) ;  /* 0x0000000000500947 */ /* 0x000fea0003800000 */
[----:B------:R-:W3:Y:S01]  /*08d0*/  S2UR UR5, SR_CgaCtaId ;  /* 0x00000000000579c3 */ /* 0x000ee20000008800 */
[----:B------:R-:W-:Y:S01]  /*08e0*/  UMOV UR4, 0x400 ;  /* 0x0000040000047882 */ /* 0x000fe20000000000 */
[----:B------:R-:W-:Y:S01]  /*08f0*/  UMOV UR8, 0x20 ;  /* 0x0000002000087882 */ /* 0x000fe20000000000 */
[----:B------:R-:W-:Y:S01]  /*0900*/  UMOV UR6, 0x80 ;  /* 0x0000008000067882 */ /* 0x000fe20000000000 */
[----:B------:R-:W-:-:S04]  /*0910*/  UIADD3 UR8, UPT, UPT, -UR8, 0x100000, URZ ;  /* 0x0010000008087890 */ /* 0x000fc8000fffe1ff */
[----:B------:R-:W-:Y:S02]  /*0920*/  USHF.L.U32 UR9, UR8, 0xb, URZ ;  /* 0x0000000b08097899 */ /* 0x000fe400080006ff */
[----:B------:R-:W-:Y:S02]  /*0930*/  USHF.L.U32 UR8, UR8, 0x1, URZ ;  /* 0x0000000108087899 */ /* 0x000fe400080006ff */
[----:B------:R-:W-:-:S04]  /*0940*/  UIADD3 UR6, UPT, UPT, -UR6, 0x100000, URZ ;  /* 0x0010000006067890 */ /* 0x000fc8000fffe1ff */
[----:B------:R-:W-:Y:S02]  /*0950*/  USHF.L.U32 UR7, UR6, 0xb, URZ ;  /* 0x0000000b06077899 */ /* 0x000fe400080006ff */
[----:B------:R-:W-:Y:S01]  /*0960*/  USHF.L.U32 UR6, UR6, 0x1, URZ ;  /* 0x0000000106067899 */ /* 0x000fe200080006ff */
[----:B------:R-:W-:Y:S01]  /*0970*/  ELECT P0, URZ, PT ;  /* 0x0000000000ff782f */ /* 0x000fe20003800000 */
[----:B---3--:R-:W-:Y:S01]  /*0980*/  ULEA UR4, UR5, UR4, 0x18 ;  /* 0x0000000405047291 */ /* 0x008fe2000f8ec0ff */
[----:B------:R-:W3:Y:S11]  /*0990*/  FENCE.VIEW.ASYNC.S ;  /* 0x00000000000073c6 */ /* 0x000ef60000000000 */
[----:B---3--:R3:W4:Y:S01]  /*09a0*/  SYNCS.EXCH.64 URZ, [UR4+0x100], UR8 ;  /* 0x0001000804ff75b2 */ /* 0x0087220008000100 */
[----:B------:R3:W1:Y:S01]  /*09b0*/  SYNCS.EXCH.64 URZ, [UR4+0x118], UR6 ;  /* 0x0001180604ff75b2 */ /* 0x0006620008000100 */
[----:B------:R3:W1:Y:S01]  /*09c0*/  SYNCS.EXCH.64 URZ, [UR4+0x108], UR8 ;  /* 0x0001080804ff75b2 */ /* 0x0006620008000100 */
[----:B------:R3:W1:Y:S01]  /*09d0*/  SYNCS.EXCH.64 URZ, [UR4+0x120], UR6 ;  /* 0x0001200604ff75b2 */ /* 0x0006620008000100 */
[----:B------:R3:W1:Y:S01]  /*09e0*/  SYNCS.EXCH.64 URZ, [UR4+0x110], UR8 ;  /* 0x0001100804ff75b2 */ /* 0x0006620008000100 */
[----:B------:R3:W1:Y:S01]  /*09f0*/  SYNCS.EXCH.64 URZ, [UR4+0x128], UR6 ;  /* 0x0001280604ff75b2 */ /* 0x0006620008000100 */
[----:B------:R-:W-:Y:S01]  /*0a00*/  NOP ;  /* 0x0000000000007918 */ /* 0x000fe20000000000 */
.L_x_11:
[----:B------:R-:W2:Y:S01]  /*0a10*/  SHFL.IDX PT, R0, R61, RZ, 0x1f ;  /* 0x00001fff3d007589 */ /* 0x000ea200000e0000 */
[----:B------:R-:W-:Y:S01]  /*0a20*/  NOP ;  /* 0x0000000000007918 */ /* 0x000fe20000000000 */
[----:B--2---:R-:W-:-:S13]  /*0a30*/  ISETP.NE.AND P0, PT, R0, 0x3, PT ;  /* 0x000000030000780c */ /* 0x004fda0003f05270 */
[----:B------:R-:W-:Y:S05]  /*0a40*/  @P0 BRA `(.L_x_12) ;  /* 0x0000000000300947 */ /* 0x000fea0003800000 */
[----:B------:R-:W2:Y:S01]  /*0a50*/  S2UR UR5, SR_CgaCtaId ;  /* 0x00000000000579c3 */ /* 0x000ea20000008800 */
[----:B---3--:R-:W-:Y:S01]  /*0a60*/  UMOV UR4, 0x400 ;  /* 0x0000040000047882 */ /* 0x008fe20000000000 */
[----:B------:R-:W-:Y:S01]  /*0a70*/  UMOV UR6, 0x20 ;  /* 0x0000002000067882 */ /* 0x000fe20000000000 */
[----:B------:R-:W-:Y:S01]  /*0a80*/  ELECT P0, URZ, PT ;  /* 0x0000000000ff782f */ /* 0x000fe20003800000 */
[----:B------:R-:W-:-:S04]  /*0a90*/  UIADD3 UR6, UPT, UPT, -UR6, 0x100000, URZ ;  /* 0x0010000006067890 */ /* 0x000fc8000fffe1ff */
[----:B------:R-:W-:Y:S02]  /*0aa0*/  USHF.L.U32 UR7, UR6, 0xb, URZ ;  /* 0x0000000b06077899 */ /* 0x000fe400080006ff */
[----:B------:R-:W-:Y:S02]  /*0ab0*/  USHF.L.U32 UR6, UR6, 0x1, URZ ;  /* 0x0000000106067899 */ /* 0x000fe400080006ff */
[----:B--2---:R-:W-:Y:S01]  /*0ac0*/  ULEA UR4, UR5, UR4, 0x18 ;  /* 0x0000000405047291 */ /* 0x004fe2000f8ec0ff */
[----:B------:R-:W2:Y:S11]  /*0ad0*/  FENCE.VIEW.ASYNC.S ;  /* 0x00000000000073c6 */ /* 0x000eb60000000000 */
[----:B--2---:R2:W3:Y:S01]  /*0ae0*/  SYNCS.EXCH.64 URZ, [UR4+0x130], UR6 ;  /* 0x0001300604ff75b2 */ /* 0x0044e20008000100 */
[----:B------:R2:W1:Y:S01]  /*0af0*/  SYNCS.EXCH.64 URZ, [UR4+0x138], UR6 ;  /* 0x0001380604ff75b2 */ /* 0x0004620008000100 */
[----:B------:R-:W-:Y:S01]  /*0b00*/  NOP ;  /* 0x0000000000007918 */ /* 0x000fe20000000000 */
.L_x_12:
[----:B------:R-:W4:Y:S01]  /*0b10*/  SHFL.IDX PT, R0, R61, RZ, 0x1f ;  /* 0x00001fff3d007589 */ /* 0x000f2200000e0000 */
[----:B------:R-:W-:Y:S01]  /*0b20*/  NOP ;  /* 0x0000000000007918 */ /* 0x000fe20000000000 */
[----:B----4-:R-:W-:-:S13]  /*0b30*/  ISETP.NE.AND P0, PT, R0, 0x4, PT ;  /* 0x000000040000780c */ /* 0x010fda0003f05270 */
[----:B------:R-:W-:Y:S05]  /*0b40*/  @P0 BRA `(.L_x_13) ;  /* 0x0000000000440947 */ /* 0x000fea0003800000 */
[----:B------:R-:W4:Y:S01]  /*0b50*/  S2UR UR5, SR_CgaCtaId ;  /* 0x00000000000579c3 */ /* 0x000f220000008800 */
[----:B--23--:R-:W-:Y:S01]  /*0b60*/  UMOV UR4, 0x1e0 ;  /* 0x000001e000047882 */ /* 0x00cfe20000000000 */
[----:B------:R-:W-:Y:S01]  /*0b70*/  UMOV UR6, 0x400 ;  /* 0x0000040000067882 */ /* 0x000fe20000000000 */
[----:B------:R-:W-:Y:S01]  /*0b80*/  USEL UR4, UR4, 0x1a0, UP3 ;  /* 0x000001a004047887 */ /* 0x000fe20009800000 */
[----:B------:R-:W-:Y:S01]  /*0b90*/  UMOV UR8, 0x1 ;  /* 0x0000000100087882 */ /* 0x000fe20000000000 */
[----:B------:R-:W-:Y:S01]  /*0ba0*/  ELECT P0, URZ, PT ;  /* 0x0000000000ff782f */ /* 0x000fe20003800000 */
[----:B------:R-:W-:-:S04]  /*0bb0*/  UIADD3 UR8, UPT, UPT, -UR8, 0x100000, URZ ;  /* 0x0010000008087890 */ /* 0x000fc8000fffe1ff */
[----:B------:R-:W-:Y:S02]  /*0bc0*/  USHF.L.U32 UR9, UR8, 0xb, URZ ;  /* 0x0000000b08097899 */ /* 0x000fe400080006ff */
[----:B------:R-:W-:Y:S02]  /*0bd0*/  USHF.L.U32 UR8, UR8, 0x1, URZ ;  /* 0x0000000108087899 */ /* 0x000fe400080006ff */
[----:B----4-:R-:W-:Y:S02]  /*0be0*/  ULEA UR6, UR5, UR6, 0x18 ;  /* 0x0000000605067291 */ /* 0x010fe4000f8ec0ff */
[----:B------:R-:W-:-:S04]  /*0bf0*/  UIADD3 UR4, UPT, UPT, -UR4, 0x100000, URZ ;  /* 0x0010000004047890 */ /* 0x000fc8000fffe1ff */
[----:B------:R-:W-:Y:S02]  /*0c00*/  USHF.L.U32 UR5, UR4, 0xb, URZ ;  /* 0x0000000b04057899 */ /* 0x000fe400080006ff */
[----:B------:R-:W-:Y:S01]  /*0c10*/  USHF.L.U32 UR4, UR4, 0x1, URZ ;  /* 0x0000000104047899 */ /* 0x000fe200080006ff */
[----:B------:R-:W2:Y:S03]  /*0c20*/  FENCE.VIEW.ASYNC.S ;  /* 0x00000000000073c6 */ /* 0x000ea60000000000 */
[----:B--2---:R4:W2:Y:S08]  /*0c30*/  SYNCS.EXCH.64 URZ, [UR6+0x140], UR8 ;  /* 0x0001400806ff75b2 */ /* 0x0048b00008000100 */
[----:B------:R4:W3:Y:S02]  /*0c40*/  SYNCS.EXCH.64 URZ, [UR6+0x148], UR4 ;  /* 0x0001480406ff75b2 */ /* 0x0008e40008000100 */
[----:B----4-:R-:W-:Y:S01]  /*0c50*/  NOP ;  /* 0x0000000000007918 */ /* 0x010fe20000000000 */
.L_x_13:
[----:B------:R-:W4:Y:S01]  /*0c60*/  SHFL.IDX PT, R0, R61, RZ, 0x1f ;  /* 0x00001fff3d007589 */ /* 0x000f2200000e0000 */
[----:B------:R-:W-:Y:S01]  /*0c70*/  ISETP.NE.OR P1, PT, RZ, UR19, !P1 ;  /* 0x00000013ff007c0c */ /* 0x000fe2000cf25670 */
[----:B------:R-:W-:Y:S01]  /*0c80*/  NOP ;  /* 0x0000000000007918 */ /* 0x000fe20000000000 */
[----:B----4-:R-:W-:-:S13]  /*0c90*/  ISETP.NE.AND P0, PT, R0, 0x5, PT ;  /* 0x000000050000780c */ /* 0x010fda0003f05270 */
[----:B------:R-:W-:Y:S05]  /*0ca0*/  @P0 BRA `(.L_x_14) ;  /* 0x0000000000480947 */ /* 0x000fea0003800000 */
[----:B------:R-:W4:Y:S01]  /*0cb0*/  S2UR UR5, SR_CgaCtaId ;  /* 0x00000000000579c3 */ /* 0x000f220000008800 */
[----:B--23--:R-:W-:Y:S01]  /*0cc0*/  UMOV UR4, 0x400 ;  /* 0x0000040000047882 */ /* 0x00cfe20000000000 */
        /* <DEDUP_REMOVED lines=9> */
[----:B----4-:R-:W-:Y:S01]  /*0d60*/  ULEA UR4, UR5, UR4, 0x18 ;  /* 0x0000000405047291 */ /* 0x010fe2000f8ec0ff */
[----:B------:R-:W2:Y:S11]  /*0d70*/  FENCE.VIEW.ASYNC.S ;  /* 0x00000000000073c6 */ /* 0x000eb60000000000 */
[----:B--2---:R4:W2:Y:S01]  /*0d80*/  SYNCS.EXCH.64 URZ, [UR4+0x150], UR6 ;  /* 0x0001500604ff75b2 */ /* 0x0048a20008000100 */
[----:B------:R4:W3:Y:S01]  /*0d90*/  SYNCS.EXCH.64 URZ, [UR4+0x160], UR8 ;  /* 0x0001600804ff75b2 */ /* 0x0008e20008000100 */
[----:B------:R4:W1:Y:S01]  /*0da0*/  SYNCS.EXCH.64 URZ, [UR4+0x158], UR6 ;  /* 0x0001580604ff75b2 */ /* 0x0008620008000100 */
[----:B------:R4:W1:Y:S02]  /*0db0*/  SYNCS.EXCH.64 URZ, [UR4+0x168], UR8 ;  /* 0x0001680804ff75b2 */ /* 0x0008640008000100 */
[----:B----4-:R-:W-:Y:S01]  /*0dc0*/  NOP ;  /* 0x0000000000007918 */ /* 0x010fe20000000000 */
.L_x_14:
[----:B--23--:R-:W2:Y:S01]  /*0dd0*/  S2UR UR7, SR_CgaCtaId ;  /* 0x00000000000779c3 */ /* 0x00cea20000008800 */
[----:B------:R-:W-:Y:S01]  /*0de0*/  VOTEU.ALL UP0, P1 ;  /* 0x0000000000ff7886 */ /* 0x000fe20000800000 */
[----:B------:R-:W-:Y:S01]  /*0df0*/  UMOV UR4, 0x20 ;  /* 0x0000002000047882 */ /* 0x000fe20000000000 */
[----:B------:R-:W-:Y:S01]  /*0e00*/  NOP ;  /* 0x0000000000007918 */ /* 0x000fe20000000000 */
[----:B-1----:R-:W-:Y:S01]  /*0e10*/  LOP3.LUT R3, R66, 0x1f, RZ, 0xc0, !PT ;  /* 0x0000001f42037812 */ /* 0x002fe200078ec0ff */
[----:B------:R-:W-:Y:S01]  /*0e20*/  UISETP.NE.AND UP4, UPT, UR19, URZ, UPT ;  /* 0x000000ff1300728c */ /* 0x000fe2000bf85270 */
[----:B------:R-:W-:Y:S01]  /*0e30*/  @!UP0 UMOV UR6, 0x400 ;  /* 0x0000040000068882 */ /* 0x000fe20000000000 */
[----:B------:R-:W-:-:S04]  /*0e40*/  @!UP0 UIADD3 UR4, UPT, UPT, -UR4, 0x100000, URZ ;  /* 0x0010000004048890 */ /* 0x000fc8000fffe1ff */
[----:B------:R-:W-:Y:S02]  /*0e50*/  @!UP0 USHF.L.U32 UR5, UR4, 0xb, URZ ;  /* 0x0000000b04058899 */ /* 0x000fe400080006ff */
[----:B------:R-:W-:Y:S02]  /*0e60*/  @!UP0 USHF.L.U32 UR4, UR4, 0x1, URZ ;  /* 0x0000000104048899 */ /* 0x000fe400080006ff */
[----:B--2---:R-:W-:Y:S01]  /*0e70*/  @!UP0 ULEA UR6, UR7, UR6, 0x18 ;  /* 0x0000000607068291 */ /* 0x004fe2000f8ec0ff */
[----:B------:R-:W1:Y:S01]  /*0e80*/  LDCU UR7, c[0x0][0x36c] ;  /* 0x00006d80ff0777ac */ /* 0x000e620008000800 */
[----:B------:R-:W-:Y:S01]  /*0e90*/  VOTEU.ALL UP0, P1 ;  /* 0x0000000000ff7886 */ /* 0x000fe20000800000 */
[----:B------:R-:W2:Y:S09]  /*0ea0*/  FENCE.VIEW.ASYNC.S ;  /* 0x00000000000073c6 */ /* 0x000eb20000000000 */
[----:B--2---:R2:W3:Y:S01]  /*0eb0*/  @!UP0 SYNCS.EXCH.64 URZ, [UR6+0x170], UR4 ;  /* 0x0001700406ff85b2 */ /* 0x0044e20008000100 */
[----:B-1----:R-:W-:-:S09]  /*0ec0*/  UISETP.EQ.U32.AND UP6, UPT, UR7, 0x1, UPT ;  /* 0x000000010700788c */ /* 0x002fd2000bfc2070 */
[----:B--2---:R-:W-:Y:S05]  /*0ed0*/  BRA.U !UP6, `(.L_x_15) ;  /* 0x000000010e087547 */ /* 0x004fea000b800000 */
[----:B---3--:R-:W-:Y:S01]  /*0ee0*/  UCGABAR_ARV ;  /* 0x00000000000079c7 */ /* 0x008fe20008000000 */
[----:B------:R-:W-:Y:S05]  /*0ef0*/  BRA `(.L_x_16) ;  /* 0x0000000000047947 */ /* 0x000fea0003800000 */
.L_x_15:
[----:B---3--:R-:W-:Y:S01]  /*0f00*/  NOP ;  /* 0x0000000000007918 */ /* 0x008fe20000000000 */
.L_x_16:
[----:B------:R-:W1:Y:S01]  /*0f10*/  S2UR UR22, SR_CTAID.X ;  /* 0x00000000001679c3 */ /* 0x000e620000002500 */
[----:B------:R-:W-:-:S05]  /*0f20*/  CS2R.32 R64, SR_CgaSize ;  /* 0x0000000000407805 */ /* 0x000fca0000008a00 */
[----:B------:R-:W-:-:S05]  /*0f30*/  IMAD R64, R64, -0xa0, RZ ;  /* 0xffffff6040407824 */ /* 0x000fca00078e02ff */
[----:B------:R-:W-:-:S14]  /*0f40*/  R2UR UR5, R64 ;  /* 0x00000000400572ca */ /* 0x000fdc00000e0000 */
[----:B------:R-:W2:Y:S01]  /*0f50*/  LDCU UR5, c[0x0][UR5+0x2b0] ;  /* 0x00005600050577ac */ /* 0x000ea20008000800 */
[----:B------:R-:W-:-:S05]  /*0f60*/  CS2R.32 R64, SR_CgaSize ;  /* 0x0000000000407805 */ /* 0x000fca0000008a00 */
[----:B------:R-:W-:-:S05]  /*0f70*/  IMAD R64, R64, -0xa0, RZ ;  /* 0xffffff6040407824 */ /* 0x000fca00078e02ff */
[----:B------:R-:W-:-:S14]  /*0f80*/  R2UR UR4, R64 ;  /* 0x00000000400472ca */ /* 0x000fdc00000e0000 */
[----:B------:R-:W3:Y:S01]  /*0f90*/  LDCU UR4, c[0x0][UR4+0x2b4] ;  /* 0x00005680040477ac */ /* 0x000ee20008000800 */
[----:B------:R-:W4:Y:S01]  /*0fa0*/  S2UR UR18, SR_CTAID.Y ;  /* 0x00000000001279c3 */ /* 0x000f220000002600 */
[----:B------:R-:W-:-:S05]  /*0fb0*/  CS2R.32 R64, SR_CgaSize ;  /* 0x0000000000407805 */ /* 0x000fca0000008a00 */
[----:B------:R-:W-:-:S05]  /*0fc0*/  IMAD R64, R64, -0xa0, RZ ;  /* 0xffffff6040407824 */ /* 0x000fca00078e02ff */
[----:B------:R-:W-:-:S14]  /*0fd0*/  R2UR UR7, R64 ;  /* 0x00000000400772ca */ /* 0x000fdc00000e0000 */
[----:B------:R-:W3:Y:S01]  /*0fe0*/  LDCU UR7, c[0x0][UR7+0x2a0] ;  /* 0x00005400070777ac */ /* 0x000ee20008000800 */
[----:B------:R-:W-:-:S05]  /*0ff0*/  CS2R.32 R64, SR_CgaSize ;  /* 0x0000000000407805 */ /* 0x000fca0000008a00 */
[----:B------:R-:W-:-:S05]  /*1000*/  IMAD R64, R64, -0xa0, RZ ;  /* 0xffffff6040407824 */ /* 0x000fca00078e02ff */
[----:B------:R-:W-:-:S14]  /*1010*/  R2UR UR8, R64 ;  /* 0x00000000400872ca */ /* 0x000fdc00000e0000 */
[----:B------:R-:W3:Y:S01]  /*1020*/  LDCU UR8, c[0x0][UR8+0x2a4] ;  /* 0x00005480080877ac */ /* 0x000ee20008000800 */
[----:B------:R-:W3:Y:S01]  /*1030*/  LDCU UR21, c[0x0][0xc24] ;  /* 0x00018480ff1577ac */ /* 0x000ee20008000800 */
[----:B------:R-:W3:Y:S01]  /*1040*/  LDCU UR39, c[0x0][0xc24] ;  /* 0x00018480ff2777ac */ /* 0x000ee20008000800 */
[----:B-1----:R-:W-:Y:S01]  /*1050*/  I2FP.F32.U32 R2, UR22 ;  /* 0x0000001600027c45 */ /* 0x002fe20008201000 */
[----:B------:R-:W1:Y:S04]  /*1060*/  LDCU UR24, c[0x0][0xc30] ;  /* 0x00018600ff1877ac */ /* 0x000e680008000800 */
[----:B--2---:R-:W-:Y:S01]  /*1070*/  FMUL R2, R2, UR5 ;  /* 0x0000000502027c20 */ /* 0x004fe20008400000 */
[----:B----4-:R-:W-:-:S05]  /*1080*/  I2FP.F32.U32 R0, UR18 ;  /* 0x0000001200007c45 */ /* 0x010fca0008201000 */
[----:B------:R-:W2:Y:S01]  /*1090*/  F2I.U32.TRUNC.NTZ R2, R2 ;  /* 0x0000000200027305 */ /* 0x000ea2000020f000 */
[----:B---3--:R-:W-:-:S07]  /*10a0*/  FMUL R0, R0, UR4 ;  /* 0x0000000400007c20 */ /* 0x008fce0008400000 */
[----:B------:R-:W3:Y:S01]  /*10b0*/  F2I.U32.TRUNC.NTZ R0, R0 ;  /* 0x0000000000007305 */ /* 0x000ee2000020f000 */
[----:B--2---:R-:W-:Y:S02]  /*10c0*/  R2UR UR4, R2 ;  /* 0x00000000020472ca */ /* 0x004fe400000e0000 */
[----:B------:R-:W-:Y:S02]  /*10d0*/  PRMT R2, RZ, 0x7610, R2 ;  /* 0x00007610ff027816 */ /* 0x000fe40000000002 */
[----:B---3--:R-:W-:Y:S02]  /*10e0*/  R2UR UR6, R0 ;  /* 0x00000000000672ca */ /* 0x008fe400000e0000 */
[----:B------:R-:W-:-:S07]  /*10f0*/  PRMT R0, RZ, 0x7610, R0 ;  /* 0x00007610ff007816 */ /* 0x000fce0000000000 */
[----:B------:R-:W-:-:S04]  /*1100*/  UIADD3 UR5, UPT, UPT, -UR4, URZ, URZ ;  /* 0x000000ff04057290 */ /* 0x000fc8000fffe1ff */
[----:B------:R-:W-:Y:S02]  /*1110*/  UIMAD UR5, UR7, UR5, UR22 ;  /* 0x00000005070572a4 */ /* 0x000fe4000f8e0216 */
[----:B------:R-:W-:-:S04]  /*1120*/  UIADD3 UR4, UPT, UPT, -UR6, URZ, URZ ;  /* 0x000000ff06047290 */ /* 0x000fc8000fffe1ff */
[----:B------:R-:W-:Y:S01]  /*1130*/  IMAD.U32 R64, RZ, RZ, UR5 ;  /* 0x00000005ff407e24 */ /* 0x000fe2000f8e00ff */
[----:B------:R-:W-:-:S06]  /*1140*/  UIMAD UR4, UR8, UR4, UR18 ;  /* 0x00000004080472a4 */ /* 0x000fcc000f8e0212 */
[----:B------:R-:W-:Y:S01]  /*1150*/  IMAD.U32 R63, RZ, RZ, UR4 ;  /* 0x00000004ff3f7e24 */ /* 0x000fe2000f8e00ff */
[----:B-1----:R-:W-:Y:S06]  /*1160*/  BRA.U UP4, `(.L_x_17) ;  /* 0x0000000104307547 */ /* 0x002fec000b800000 */
[----:B------:R-:W-:Y:S01]  /*1170*/  R2UR UR5, R63 ;  /* 0x000000003f0572ca */ /* 0x000fe200000e0000 */
[----:B------:R-:W-:Y:S01]  /*1180*/  UMOV UR7, 0x3 ;  /* 0x0000000300077882 */ /* 0x000fe20000000000 */
[----:B------:R-:W-:-:S11]  /*1190*/  R2UR UR4, R64 ;  /* 0x00000000400472ca */ /* 0x000fd600000e0000 */
[----:B------:R-:W-:-:S04]  /*11a0*/  UISETP.NE.AND UP0, UPT, UR5, URZ, UPT ;  /* 0x000000ff0500728c */ /* 0x000fc8000bf05270 */
[----:B------:R-:W-:Y:S02]  /*11b0*/  UISETP.LT.U32.OR UP0, UPT, UR4, 0x2, !UP0 ;  /* 0x000000020400788c */ /* 0x000fe4000c701470 */
[----:B------:R-:W-:Y:S02]  /*11c0*/  ULOP3.LUT UR4, UR4, 0xfffffffe, URZ, 0xc0, !UPT ;  /* 0xfffffffe04047892 */ /* 0x000fe4000f8ec0ff */
[----:B------:R-:W-:Y:S02]  /*11d0*/  USEL UR6, URZ, 0x1, !UP0 ;  /* 0x00000001ff067887 */ /* 0x000fe4000c000000 */
[----:B------:R-:W-:Y:S02]  /*11e0*/  USEL UR5, URZ, 0x2, !UP0 ;  /* 0x00000002ff057887 */ /* 0x000fe4000c000000 */
[----:B------:R-:W-:Y:S02]  /*11f0*/  USHF.L.U32 UR4, UR7, UR4, URZ ;  /* 0x0000000407047299 */ /* 0x000fe400080006ff */
[----:B------:R-:W-:-:S04]  /*1200*/  UIADD3 UR5, UPT, UPT, UR6, UR5, URZ ;  /* 0x0000000506057290 */ /* 0x000fc8000fffe0ff */
[----:B------:R-:W-:Y:S02]  /*1210*/  IMAD.U32 R0, RZ, RZ, UR4 ;  /* 0x00000004ff007e24 */ /* 0x000fe4000f8e00ff */
[----:B------:R-:W-:-:S07]  /*1220*/  IMAD.U32 R2, RZ, RZ, UR5 ;  /* 0x00000005ff027e24 */ /* 0x000fce000f8e00ff */
.L_x_17:
[----:B------:R-:W1:Y:S01]  /*1230*/  S2UR UR50, SR_CTAID.Z ;  /* 0x00000000003279c3 */ /* 0x000e620000002700 */
[----:B------:R-:W-:Y:S01]  /*1240*/  UISETP.GE.AND UP0, UPT, UR21, 0x1, UPT ;  /* 0x000000011500788c */ /* 0x000fe2000bf06270 */
[----:B------:R-:W-:-:S08]  /*1250*/  UMOV UR20, UR22 ;  /* 0x0000001600147c82 */ /* 0x000fd00008000000 */
[----:B------:R-:W-:Y:S05]  /*1260*/  BRA.U !UP0, `(.L_x_18) ;  /* 0x0000000108d47547 */ /* 0x000fea000b800000 */
[----:B------:R-:W2:Y:S01]  /*1270*/  LDCU.128 UR12, c[0x0][0xc10] ;  /* 0x00018200ff0c77ac */ /* 0x000ea20008000c00 */
[----:B------:R-:W3:Y:S01]  /*1280*/  LDCU UR23, c[0x0][0xc0c] ;  /* 0x00018180ff1777ac */ /* 0x000ee20008000800 */
[----:B------:R-:W4:Y:S01]  /*1290*/  LDCU UR6, c[0x0][0x370] ;  /* 0x00006e00ff0677ac */ /* 0x000f220008000800 */
[----:B------:R-:W1:Y:S01]  /*12a0*/  LDCU UR7, c[0x0][0x374] ;  /* 0x00006e80ff0777ac */ /* 0x000e620008000800 */
[----:B------:R-:W1:Y:S01]  /*12b0*/  LDCU UR20, c[0x0][0xc20] ;  /* 0x00018400ff1477ac */ /* 0x000e620008000800 */
[----:B--2---:R-:W-:Y:S02]  /*12c0*/  UIMAD.WIDE.U32 UR4, UR22, UR12, URZ ;  /* 0x0000000c160472a5 */ /* 0x004fe4000f8e00ff */
[----:B---3--:R-:W-:Y:S01]  /*12d0*/  UISETP.NE.AND UP0, UPT, UR23, 0x1, UPT ;  /* 0x000000011700788c */ /* 0x008fe2000bf05270 */
[----:B------:R-:W2:Y:S01]  /*12e0*/  LDCU.64 UR8, c[0x0][0xc28] ;  /* 0x00018500ff0877ac */ /* 0x000ea20008000a00 */
[----:B----4-:R-:W-:-:S03]  /*12f0*/  UIMAD.WIDE.U32 UR10, UR6, UR12, URZ ;  /* 0x0000000c060a72a5 */ /* 0x010fc6000f8e00ff */
[----:B------:R-:W-:Y:S01]  /*1300*/  UMOV UR4, UR5 ;  /* 0x0000000500047c82 */ /* 0x000fe20008000000 */
[----:B------:R-:W-:Y:S02]  /*1310*/  UISETP.NE.AND UP2, UPT, UR21, 0x1, UPT ;  /* 0x000000011500788c */ /* 0x000fe4000bf45270 */
[----:B------:R-:W-:Y:S01]  /*1320*/  USHF.R.U32.HI UR4, URZ, UR13, UR4 ;  /* 0x0000000dff047299 */ /* 0x000fe20008011604 */
[----:B------:R-:W-:Y:S01]  /*1330*/  UMOV UR10, UR11 ;  /* 0x0000000b000a7c82 */ /* 0x000fe20008000000 */
[----:B------:R-:W-:Y:S02]  /*1340*/  UIMAD.WIDE.U32 UR16, UR18, UR15, URZ ;  /* 0x0000000f121072a5 */ /* 0x000fe4000f8e00ff */
[----:B------:R-:W-:Y:S02]  /*1350*/  USEL UR5, UR22, UR4, !UP0 ;  /* 0x0000000416057287 */ /* 0x000fe4000c000000 */
[----:B------:R-:W-:Y:S02]  /*1360*/  @UP0 USHF.R.U32.HI UR6, URZ, UR13, UR10 ;  /* 0x0000000dff060299 */ /* 0x000fe4000801160a */
[----:B------:R-:W-:-:S02]  /*1370*/  UISETP.NE.AND UP0, UPT, UR14, 0x1, UPT ;  /* 0x000000010e00788c */ /* 0x000fc4000bf05270 */
[----:B-1----:R-:W-:Y:S02]  /*1380*/  UIMAD.WIDE.U32 UR10, UR7, UR15, URZ ;  /* 0x0000000f070a72a5 */ /* 0x002fe4000f8e00ff */
[----:B--2---:R-:W-:Y:S01]  /*1390*/  UIMAD.WIDE.U32 UR12, UR6, UR8, URZ ;  /* 0x00000008060c72a5 */ /* 0x004fe2000f8e00ff */
[----:B------:R-:W-:Y:S02]  /*13a0*/  UMOV UR4, UR17 ;  /* 0x0000001100047c82 */ /* 0x000fe40008000000 */
[----:B------:R-:W-:Y:S02]  /*13b0*/  USHF.R.U32.HI UR4, URZ, UR20, UR4 ;  /* 0x00000014ff047299 */ /* 0x000fe40008011604 */
[----:B------:R-:W-:Y:S02]  /*13c0*/  UMOV UR10, UR11 ;  /* 0x0000000b000a7c82 */ /* 0x000fe40008000000 */
[----:B------:R-:W-:Y:S01]  /*13d0*/  UMOV UR12, UR13 ;  /* 0x0000000d000c7c82 */ /* 0x000fe20008000000 */
[----:B------:R-:W-:-:S02]  /*13e0*/  @UP0 USHF.R.U32.HI UR7, URZ, UR20, UR10 ;  /* 0x00000014ff070299 */ /* 0x000fc4000801160a */
[----:B------:R-:W-:Y:S02]  /*13f0*/  USEL UR4, UR18, UR4, !UP0 ;  /* 0x0000000412047287 */ /* 0x000fe4000c000000 */
[----:B------:R-:W-:Y:S02]  /*1400*/  UIMAD.WIDE.U32 UR10, UR7, UR8, URZ ;  /* 0x00000008070a72a5 */ /* 0x000fe4000f8e00ff */
[----:B------:R-:W-:Y:S02]  /*1410*/  @UP2 USHF.R.U32.HI UR6, URZ, UR9, UR12 ;  /* 0x00000009ff062299 */ /* 0x000fe4000801160c */
[----:B------:R-:W-:Y:S02]  /*1420*/  UIMAD.WIDE.U32 UR12, UR4, UR8, URZ ;  /* 0x00000008040c72a5 */ /* 0x000fe4000f8e00ff */
[----:B------:R-:W-:Y:S01]  /*1430*/  UIADD3 UR20, UPT, UPT, -UR5, URZ, URZ ;  /* 0x000000ff05147290 */ /* 0x000fe2000fffe1ff */
[----:B------:R-:W-:Y:S02]  /*1440*/  UMOV UR10, UR11 ;  /* 0x0000000b000a7c82 */ /* 0x000fe40008000000 */
[----:B------:R-:W-:-:S02]  /*1450*/  @UP2 USHF.R.U32.HI UR7, URZ, UR9, UR10 ;  /* 0x00000009ff072299 */ /* 0x000fc4000801160a */
[----:B------:R-:W-:Y:S02]  /*1460*/  UIMAD UR10, UR6, UR21, URZ ;  /* 0x00000015060a72a4 */ /* 0x000fe4000f8e02ff */
[----:B------:R-:W-:Y:S02]  /*1470*/  UIMAD UR7, UR7, UR21, URZ ;  /* 0x00000015070772a4 */ /* 0x000fe4000f8e02ff */
[----:B------:R-:W-:Y:S02]  /*1480*/  UIMAD UR20, UR23, UR20, UR22 ;  /* 0x00000014171472a4 */ /* 0x000fe4000f8e0216 */
[----:B------:R-:W-:-:S03]  /*1490*/  UISETP.GE.AND UP0, UPT, UR4, UR7, UPT ;  /* 0x000000070400728c */ /* 0x000fc6000bf06270 */
[----:B------:R-:W-:Y:S01]  /*14a0*/  UMOV UR7, UR13 ;  /* 0x0000000d00077c82 */ /* 0x000fe20008000000 */
[----:B------:R-:W-:Y:S02]  /*14b0*/  UISETP.GE.OR UP0, UPT, UR5, UR10, UP0 ;  /* 0x0000000a0500728c */ /* 0x000fe40008706670 */
[----:B------:R-:W-:Y:S02]  /*14c0*/  UIMAD.WIDE.U32 UR10, UR5, UR8, URZ ;  /* 0x00000008050a72a5 */ /* 0x000fe4000f8e00ff */
[----:B------:R-:W-:Y:S02]  /*14d0*/  USHF.R.U32.HI UR7, URZ, UR9, UR7 ;  /* 0x00000009ff077299 */ /* 0x000fe40008011607 */
[----:B------:R-:W-:Y:S02]  /*14e0*/  UIADD3 UR10, UPT, UPT, -UR4, URZ, URZ ;  /* 0x000000ff040a7290 */ /* 0x000fe4000fffe1ff */
[----:B------:R-:W-:Y:S02]  /*14f0*/  USEL UR7, UR4, UR7, !UP2 ;  /* 0x0000000704077287 */ /* 0x000fe4000d000000 */
[----:B------:R-:W-:Y:S01]  /*1500*/  UIMAD UR10, UR14, UR10, UR18 ;  /* 0x0000000a0e0a72a4 */ /* 0x000fe2000f8e0212 */
[----:B------:R-:W-:-:S02]  /*1510*/  @!UP0 UMOV UR8, UR11 ;  /* 0x0000000b00088c82 */ /* 0x000fc40008000000 */
[----:B------:R-:W-:Y:S02]  /*1520*/  @!UP0 USHF.R.U32.HI UR8, URZ, UR9, UR8 ;  /* 0x00000009ff088299 */ /* 0x000fe40008011608 */
[----:B------:R-:W-:Y:S02]  /*1530*/  UIADD3 UR9, UPT, UPT, -UR7, URZ, URZ ;  /* 0x000000ff07097290 */ /* 0x000fe4000fffe1ff */
[----:B------:R-:W-:Y:S02]  /*1540*/  @!UP0 USEL UR8, UR5, UR8, !UP2 ;  /* 0x0000000805088287 */ /* 0x000fe4000d000000 */
[----:B------:R-:W-:Y:S02]  /*1550*/  UIMAD UR9, UR21, UR9, UR4 ;  /* 0x00000009150972a4 */ /* 0x000fe4000f8e0204 */
[----:B------:R-:W-:Y:S02]  /*1560*/  @!UP0 UIADD3 UR7, UPT, UPT, UR7, -UR8, URZ ;  /* 0x8000000807078290 */ /* 0x000fe4000fffe0ff */
[----:B------:R-:W-:-:S02]  /*1570*/  @!UP0 UIMAD UR6, UR9, UR6, UR8 ;  /* 0x00000006090682a4 */ /* 0x000fc4000f8e0208 */
[----:B------:R-:W-:-:S04]  /*1580*/  @!UP0 UIMAD UR4, UR7, UR21, UR5 ;  /* 0x00000015070482a4 */ /* 0x000fc8000f8e0205 */
[----:B------:R-:W-:Y:S01]  /*1590*/  UIMAD UR18, UR4, UR14, UR10 ;  /* 0x0000000e041272a4 */ /* 0x000fe2000f8e020a */
[----:B------:R-:W-:Y:S02]  /*15a0*/  @!UP0 UMOV UR5, UR6 ;  /* 0x0000000600058c82 */ /* 0x000fe40008000000 */
[----:B------:R-:W-:-:S12]  /*15b0*/  UIMAD UR20, UR5, UR23, UR20 ;  /* 0x00000017051472a4 */ /* 0x000fd8000f8e0214 */
.L_x_18:
[----:B------:R-:W-:-:S09]  /*15c0*/  UISETP.NE.AND UP0, UPT, UR24, 0x1, UPT ;  /* 0x000000011800788c */ /* 0x000fd2000bf05270 */
[----:B------:R-:W-:Y:S05]  /*15d0*/  BRA.U UP0, `(.L_x_19) ;  /* 0x0000000100407547 */ /* 0x000fea000b800000 */
[----:B------:R-:W2:Y:S01]  /*15e0*/  LDCU.128 UR8, c[0x0][0xc10] ;  /* 0x00018200ff0877ac */ /* 0x000ea20008000c00 */
[----:B------:R-:W3:Y:S01]  /*15f0*/  LDCU UR12, c[0x0][0xc0c] ;  /* 0x00018180ff0c77ac */ /* 0x000ee20008000800 */
[----:B------:R-:W4:Y:S01]  /*1600*/  LDCU UR13, c[0x0][0xc20] ;  /* 0x00018400ff0d77ac */ /* 0x000f220008000800 */
[----:B--2---:R-:W-:Y:S02]  /*1610*/  UIMAD.WIDE.U32 UR4, UR20, UR8, URZ ;  /* 0x00000008140472a5 */ /* 0x004fe4000f8e00ff */
[----:B------:R-:W-:Y:S02]  /*1620*/  UIMAD.WIDE.U32 UR6, UR18, UR11, URZ ;  /* 0x0000000b120672a5 */ /* 0x000fe4000f8e00ff */
[----:B---3--:R-:W-:Y:S02]  /*1630*/  UISETP.NE.AND UP0, UPT, UR12, 0x1, UPT ;  /* 0x000000010c00788c */ /* 0x008fe4000bf05270 */
[----:B------:R-:W-:-:S03]  /*1640*/  USHF.R.U32.HI UR5, URZ, UR9, UR5 ;  /* 0x00000009ff057299 */ /* 0x000fc60008011605 */
[----:B------:R-:W-:Y:S01]  /*1650*/  UMOV UR4, UR7 ;  /* 0x0000000700047c82 */ /* 0x000fe20008000000 */
[----:B------:R-:W-:Y:S02]  /*1660*/  USEL UR5, UR20, UR5, !UP0 ;  /* 0x0000000514057287 */ /* 0x000fe4000c000000 */
[----:B------:R-:W-:Y:S02]  /*1670*/  UISETP.NE.AND UP0, UPT, UR10, 0x1, UPT ;  /* 0x000000010a00788c */ /* 0x000fe4000bf05270 */
[----:B----4-:R-:W-:-:S04]  /*1680*/  USHF.R.U32.HI UR4, URZ, UR13, UR4 ;  /* 0x0000000dff047299 */ /* 0x010fc80008011604 */
[----:B------:R-:W-:-:S04]  /*1690*/  USEL UR4, UR18, UR4, !UP0 ;  /* 0x0000000412047287 */ /* 0x000fc8000c000000 */
[----:B------:R-:W-:Y:S02]  /*16a0*/  UIADD3 UR6, UPT, UPT, -UR4, UR5, URZ ;  /* 0x0000000504067290 */ /* 0x000fe4000fffe1ff */
[----:B------:R-:W-:Y:S02]  /*16b0*/  UIADD3 UR4, UPT, UPT, UR4, -UR5, URZ ;  /* 0x8000000504047290 */ /* 0x000fe4000fffe0ff */
[----:B------:R-:W-:Y:S02]  /*16c0*/  UIMAD UR18, UR6, UR10, UR18 ;  /* 0x0000000a061272a4 */ /* 0x000fe4000f8e0212 */
[----:B------:R-:W-:-:S12]  /*16d0*/  UIMAD UR20, UR4, UR12, UR20 ;  /* 0x0000000c041472a4 */ /* 0x000fd8000f8e0214 */
.L_x_19:
[----:B------:R-:W-:Y:S05]  /*16e0*/  BRA.U !UP6, `(.L_x_20) ;  /* 0x000000010e0c7547 */ /* 0x000fea000b800000 */
[----:B------:R-:W-:Y:S01]  /*16f0*/  UCGABAR_WAIT ;  /* 0x0000000000007dc7 */ /* 0x000fe20008000000 */
[----:B------:R-:W-:Y:S01]  /*1700*/  CCTL.IVALL ;  /* 0x00000000ff00798f */ /* 0x000fe20002000000 */
[----:B------:R-:W-:Y:S05]  /*1710*/  BRA `(.L_x_21) ;  /* 0x0000000000047947 */ /* 0x000fea0003800000 */
.L_x_20:
[----:B------:R-:W-:Y:S06]  /*1720*/  BAR.SYNC.DEFER_BLOCKING 0x0 ;  /* 0x0000000000007b1d */ /* 0x000fec0000010000 */
.L_x_21:
[----:B------:R-:W-:Y:S05]  /*1730*/  BRA.U UP5, `(.L_x_22) ;  /* 0x0000002505987547 */ /* 0x000fea000b800000 */
[----:B------:R-:W2:Y:S01]  /*1740*/  LDCU UR7, c[0x0][0x394] ;  /* 0x00007280ff0777ac */ /* 0x000ea20008000800 */
[----:B------:R-:W-:Y:S01]  /*1750*/  PLOP3.LUT P1, PT, PT, PT, UP3, 0x80, 0x8 ;  /* 0x000000000008781c */ /* 0x000fe20003f2f038 */
[----:B------:R-:W-:Y:S01]  /*1760*/  IMAD.MOV.U32 R2, RZ, RZ, RZ ;  /* 0x000000ffff027224 */ /* 0x000fe200078e00ff */
[----:B------:R-:W-:Y:S01]  /*1770*/  ISETP.EQ.OR P2, PT, R3, RZ, P3 ;  /* 0x000000ff0300720c */ /* 0x000fe20001f42670 */
[----:B------:R-:W3:Y:S01]  /*1780*/  LDCU UR6, c[0x0][0x5d8] ;  /* 0x0000bb00ff0677ac */ /* 0x000ee20008000800 */
[----:B------:R-:W-:Y:S01]  /*1790*/  PLOP3.LUT P1, PT, P1, PT, PT, 0x8, 0x80 ;  /* 0x000000000080781c */ /* 0x000fe20000f2e170 */
[----:B------:R-:W-:Y:S02]  /*17a0*/  UISETP.NE.AND UP0, UPT, UR19, URZ, UPT ;  /* 0x000000ff1300728c */ /* 0x000fe4000bf05270 */
[----:B------:R-:W-:Y:S02]  /*17b0*/  USHF.L.U32 UR8, UR22, 0x5, URZ ;  /* 0x0000000516087899 */ /* 0x000fe400080006ff */
[----:B------:R-:W-:Y:S01]  /*17c0*/  USEL UR54, UR54, 0x2, UP0 ;  /* 0x0000000236367887 */ /* 0x000fe20008000000 */
[----:B------:R-:W4:Y:S01]  /*17d0*/  LDCU UR63, c[0x0][0x370] ;  /* 0x00006e00ff3f77ac */ /* 0x000f220008000800 */
[----:B--2---:R-:W-:Y:S01]  /*17e0*/  UIADD3 UR5, UPT, UPT, UR7, 0x1f, URZ ;  /* 0x0000001f07057890 */ /* 0x004fe2000fffe0ff */
[----:B------:R-:W2:Y:S03]  /*17f0*/  LDCU.64 UR56, c[0x0][0x348] ;  /* 0x00006900ff3877ac */ /* 0x000ea60008000a00 */
[----:B------:R-:W-:-:S02]  /*1800*/  USHF.R.S32.HI UR4, URZ, 0x1f, UR5 ;  /* 0x0000001fff047899 */ /* 0x000fc40008011405 */
[----:B---3--:R-:W-:Y:S02]  /*1810*/  UIADD3 UR6, UPT, UPT, UR6, 0x3f, URZ ;  /* 0x0000003f06067890 */ /* 0x008fe4000fffe0ff */
[----:B------:R-:W-:Y:S02]  /*1820*/  ULEA.HI UR4, UR4, UR5, URZ, 0x5 ;  /* 0x0000000504047291 */ /* 0x000fe4000f8f28ff */
[----:B------:R-:W-:Y:S02]  /*1830*/  UIADD3 UR5, UPT, UPT, UR7, -0x1, URZ ;  /* 0xffffffff07057890 */ /* 0x000fe4000fffe0ff */
[----:B------:R-:W-:Y:S02]  /*1840*/  USHF.R.S32.HI UR65, URZ, 0x5, UR4 ;  /* 0x00000005ff417899 */ /* 0x000fe40008011404 */
[----:B------:R-:W-:Y:S02]  /*1850*/  UISETP.GE.U32.AND UP1, UPT, UR5, -0x3f, UPT ;  /* 0xffffffc10500788c */ /* 0x000fe4000bf26070 */
[----:B------:R-:W-:-:S02]  /*1860*/  UISETP.LT.U32.AND UP0, UPT, UR65, 0x10, UPT ;  /* 0x000000104100788c */ /* 0x000fc4000bf01070 */
[----:B------:R-:W-:Y:S02]  /*1870*/  USHF.R.S32.HI UR4, URZ, 0x1f, UR6 ;  /* 0x0000001fff047899 */ /* 0x000fe40008011406 */
[----:B------:R-:W-:Y:S02]  /*1880*/  USEL UR64, UR65, 0x10, UP0 ;  /* 0x0000001041407887 */ /* 0x000fe40008000000 */
[----:B------:R-:W-:Y:S02]  /*1890*/  ULEA.HI UR4, UR4, UR6, URZ, 0x6 ;  /* 0x0000000604047291 */ /* 0x000fe4000f8f30ff */
[----:B------:R-:W-:Y:S02]  /*18a0*/  UIADD3 UR51, UPT, UPT, UR64, -0x1, URZ ;  /* 0xffffffff40337890 */ /* 0x000fe4000fffe0ff */
[----:B------:R-:W-:Y:S02]  /*18b0*/  @UP1 UIADD3 UR51, UPT, UPT, UR64, URZ, URZ ;  /* 0x000000ff40331290 */ /* 0x000fe4000fffe0ff */
[----:B------:R-:W-:-:S02]  /*18c0*/  USHF.L.U32 UR69, UR22, 0x6, URZ ;  /* 0x0000000616457899 */ /* 0x000fc400080006ff */
[----:B------:R-:W-:Y:S01]  /*18d0*/  UIADD3 UR68, UPT, UPT, UR7, 0x3e, URZ ;  /* 0x0000003e07447890 */ /* 0x000fe2000fffe0ff */
[----:B------:R-:W3:Y:S01]  /*18e0*/  LDCU UR62, c[0x0][0x374] ;  /* 0x00006e80ff3e77ac */ /* 0x000ee20008000800 */
[----:B------:R-:W-:Y:S02]  /*18f0*/  ULOP3.LUT UR67, UR8, 0x20, URZ, 0xc0, !UPT ;  /* 0x0000002008437892 */ /* 0x000fe4000f8ec0ff */
[----:B------:R-:W-:Y:S02]  /*1900*/  USHF.R.S32.HI UR61, URZ, 0x6, UR4 ;  /* 0x00000006ff3d7899 */ /* 0x000fe40008011404 */
[----:B------:R-:W-:Y:S02]  /*1910*/  UIADD3 UR66, UPT, UPT, UR65, -UR64, URZ ;  /* 0x8000004041427290 */ /* 0x000fe4000fffe0ff */
[----:B------:R-:W-:Y:S01]  /*1920*/  UIADD3 UR51, UPT, UPT, UR51, 0x1, URZ ;  /* 0x0000000133337890 */ /* 0x000fe2000fffe0ff */
[----:B------:R-:W-:Y:S01]  /*1930*/  UMOV UR32, 0x1 ;  /* 0x0000000100207882 */ /* 0x000fe20000000000 */
[----:B--2-4-:R-:W-:-:S10]  /*1940*/  UMOV UR36, URZ ;  /* 0x000000ff00247c82 */ /* 0x014fd40008000000 */
.L_x_40:
[----:B------:R-:W-:Y:S01]  /*1950*/  IMAD.U32 R4, RZ, RZ, UR61 ;  /* 0x0000003dff047e24 */ /* 0x000fe2000f8e00ff */
[----:B------:R-:W2:Y:S04]  /*1960*/  LDCU UR60, c[0x0][0x5dc] ;  /* 0x0000bb80ff3c77ac */ /* 0x000ea80008000800 */
[-C--:B------:R-:W-:Y:S01]  /*1970*/  IABS R0, R4.reuse ;  /* 0x0000000400007213 */ /* 0x080fe20000000000 */
[----:B-1----:R-:W1:Y:S01]  /*1980*/  LDCU UR50, c[0x0][0x5e0] ;  /* 0x0000bc00ff3277ac */ /* 0x002e620008000800 */
[----:B------:R-:W-:Y:S02]  /*1990*/  IABS R4, R4 ;  /* 0x0000000400047213 */ /* 0x000fe40000000000 */
[----:B------:R-:W-:Y:S01]  /*19a0*/  R2UR UR6, R0 ;  /* 0x00000000000672ca */ /* 0x000fe200000e0000 */
[----:B------:R-:W-:Y:S01]  /*19b0*/  UMOV UR33, 0x400 ;  /* 0x0000040000217882 */ /* 0x000fe20000000000 */
[----:B------:R-:W-:Y:S01]  /*19c0*/  UMOV UR19, URZ ;  /* 0x000000ff00137c82 */ /* 0x000fe20008000000 */
[----:B--2---:R-:W-:-:S10]  /*19d0*/  IMAD.U32 R3, RZ, RZ, UR60 ;  /* 0x0000003cff037e24 */ /* 0x004fd4000f8e00ff */
[----:B------:R-:W2:Y:S01]  /*19e0*/  I2F.RP R6, UR6 ;  /* 0x0000000600067d06 */ /* 0x000ea20008209400 */
[----:B-1----:R-:W-:-:S07]  /*19f0*/  UISETP.NE.AND UP2, UPT, UR50, URZ, UPT ;  /* 0x000000ff3200728c */ /* 0x002fce000bf45270 */
[----:B--2---:R-:W1:Y:S02]  /*1a00*/  MUFU.RCP R5, R6 ;  /* 0x0000000600057308 */ /* 0x004e640000001000 */
[----:B-1----:R-:W-:-:S06]  /*1a10*/  VIADD R5, R5, 0xffffffe ;  /* 0x0ffffffe05057836 */ /* 0x002fcc0000000000 */
[----:B------:R-:W1:Y:S02]  /*1a20*/  F2I.FTZ.U32.TRUNC.NTZ R0, R5 ;  /* 0x0000000500007305 */ /* 0x000e64000021f000 */
[----:B-1----:R-:W-:Y:S02]  /*1a30*/  R2UR UR5, R0 ;  /* 0x00000000000572ca */ /* 0x002fe400000e0000 */
[----:B------:R-:W-:Y:S01]  /*1a40*/  IABS R0, R3 ;  /* 0x0000000300007213 */ /* 0x000fe20000000000 */
[----:B------:R-:W-:-:S03]  /*1a50*/  IMAD.U32 R3, RZ, RZ, UR18 ;  /* 0x00000012ff037e24 */ /* 0x000fc6000f8e00ff */
[----:B------:R-:W-:Y:S01]  /*1a60*/  R2UR UR9, R0 ;  /* 0x00000000000972ca */ /* 0x000fe200000e0000 */
[----:B------:R-:W-:Y:S01]  /*1a70*/  IMAD.MOV R0, RZ, RZ, -R4 ;  /* 0x000000ffff007224 */ /* 0x000fe200078e0a04 */
[----:B------:R-:W-:-:S04]  /*1a80*/  IABS R3, R3 ;  /* 0x0000000300037213 */ /* 0x000fc80000000000 */
[----:B------:R-:W-:Y:S01]  /*1a90*/  R2UR UR8, R3 ;  /* 0x00000000030872ca */ /* 0x000fe200000e0000 */
[----:B------:R-:W-:-:S04]  /*1aa0*/  UIADD3 UR4, UPT, UPT, URZ, -UR5, URZ ;  /* 0x80000005ff047290 */ /* 0x000fc8000fffe0ff */
[----:B------:R-:W-:Y:S02]  /*1ab0*/  UIMAD UR7, UR4, UR6, URZ ;  /* 0x00000006040772a4 */ /* 0x000fe4000f8e02ff */
[----:B------:R-:W1:Y:S01]  /*1ac0*/  I2F.RP R3, UR9 ;  /* 0x0000000900037d06 */ /* 0x000e620008209400 */
[----:B------:R-:W-:Y:S02]  /*1ad0*/  UMOV UR4, URZ ;  /* 0x000000ff00047c82 */ /* 0x000fe40008000000 */
[----:B------:R-:W-:Y:S02]  /*1ae0*/  UIMAD.WIDE.U32 UR4, UR5, UR7, UR4 ;  /* 0x00000007050472a5 */ /* 0x000fe4000f8e0004 */
[----:B------:R-:W-:-:S05]  /*1af0*/  R2UR UR7, R0 ;  /* 0x00000000000772ca */ /* 0x000fca00000e0000 */
[----:B------:R-:W-:Y:S02]  /*1b00*/  UMOV UR4, UR5 ;  /* 0x0000000500047c82 */ /* 0x000fe40008000000 */
[----:B------:R-:W-:Y:S01]  /*1b10*/  UIMAD.WIDE.U32 UR4, UR4, UR8, URZ ;  /* 0x00000008040472a5 */ /* 0x000fe2000f8e00ff */
[----:B-1----:R-:W1:Y:S06]  /*1b20*/  MUFU.RCP R3, R3 ;  /* 0x0000000300037308 */ /* 0x002e6c0000001000 */
[----:B------:R-:W-:Y:S02]  /*1b30*/  UMOV UR4, UR5 ;  /* 0x0000000500047c82 */ /* 0x000fe40008000000 */
[----:B------:R-:W-:-:S04]  /*1b40*/  UIMAD UR5, UR4, UR7, UR8 ;  /* 0x00000007040572a4 */ /* 0x000fc8000f8e0208 */
[----:B------:R-:W-:Y:S01]  /*1b50*/  UISETP.GT.U32.AND UP0, UPT, UR6, UR5, UPT ;  /* 0x000000050600728c */ /* 0x000fe2000bf04070 */
[----:B-1----:R-:W-:-:S10]  /*1b60*/  VIADD R4, R3, 0xffffffe ;  /* 0x0ffffffe03047836 */ /* 0x002fd40000000000 */
[----:B------:R-:W-:Y:S01]  /*1b70*/  @!UP0 UIADD3 UR5, UPT, UPT, UR5, -UR6, URZ ;  /* 0x8000000605058290 */ /* 0x000fe2000fffe0ff */
[----:B------:R-:W1:Y:S01]  /*1b80*/  F2I.FTZ.U32.TRUNC.NTZ R0, R4 ;  /* 0x0000000400007305 */ /* 0x000e62000021f000 */
[----:B------:R-:W-:Y:S02]  /*1b90*/  @!UP0 UIADD3 UR4, UPT, UPT, UR4, 0x1, URZ ;  /* 0x0000000104048890 */ /* 0x000fe4000fffe0ff */
[----:B------:R-:W-:Y:S02]  /*1ba0*/  UISETP.GE.U32.AND UP1, UPT, UR5, UR6, UPT ;  /* 0x000000060500728c */ /* 0x000fe4000bf26070 */
[----:B------:R-:W-:-:S04]  /*1bb0*/  ULOP3.LUT UR5, UR18, UR61, URZ, 0x3c, !UPT ;  /* 0x0000003d12057292 */ /* 0x000fc8000f8e3cff */
[----:B------:R-:W-:-:S05]  /*1bc0*/  UISETP.GE.AND UP0, UPT, UR5, URZ, UPT ;  /* 0x000000ff0500728c */ /* 0x000fca000bf06270 */
[----:B------:R-:W-:Y:S01]  /*1bd0*/  @UP1 UIADD3 UR4, UPT, UPT, UR4, 0x1, URZ ;  /* 0x0000000104041890 */ /* 0x000fe2000fffe0ff */
[----:B-1----:R-:W-:Y:S01]  /*1be0*/  R2UR UR5, R0 ;  /* 0x00000000000572ca */ /* 0x002fe200000e0000 */
[----:B------:R-:W-:Y:S01]  /*1bf0*/  UISETP.NE.AND UP1, UPT, UR61, URZ, UPT ;  /* 0x000000ff3d00728c */ /* 0x000fe2000bf25270 */
[----:B------:R-:W-:-:S04]  /*1c00*/  IMAD.U32 R0, RZ, RZ, UR50 ;  /* 0x00000032ff007e24 */ /* 0x000fc8000f8e00ff */
[----:B------:R-:W-:Y:S01]  /*1c10*/  UMOV UR8, UR4 ;  /* 0x0000000400087c82 */ /* 0x000fe20008000000 */
[----:B------:R-:W-:Y:S01]  /*1c20*/  IABS R0, R0 ;  /* 0x0000000000007213 */ /* 0x000fe20000000000 */
[----:B------:R-:W-:-:S03]  /*1c30*/  @!UP0 UIADD3 UR8, UPT, UPT, -UR8, URZ, URZ ;  /* 0x000000ff08088290 */ /* 0x000fc6000fffe1ff */
[----:B------:R-:W-:Y:S01]  /*1c40*/  R2UR UR10, R0 ;  /* 0x00000000000a72ca */ /* 0x000fe200000e0000 */
[----:B------:R-:W-:Y:S02]  /*1c50*/  @!UP1 ULOP3.LUT UR8, URZ, UR61, URZ, 0x33, !UPT ;  /* 0x0000003dff089292 */ /* 0x000fe4000f8e33ff */
[----:B------:R-:W-:-:S04]  /*1c60*/  UIADD3 UR4, UPT, UPT, URZ, -UR5, URZ ;  /* 0x80000005ff047290 */ /* 0x000fc8000fffe0ff */
[----:B------:R-:W-:Y:S01]  /*1c70*/  IMAD.U32 R3, RZ, RZ, UR8 ;  /* 0x00000008ff037e24 */ /* 0x000fe2000f8e00ff */
[----:B------:R-:W-:-:S03]  /*1c80*/  UIMAD UR6, UR4, UR9, URZ ;  /* 0x00000009040672a4 */ /* 0x000fc6000f8e02ff */
[----:B------:R-:W-:Y:S01]  /*1c90*/  UMOV UR4, URZ ;  /* 0x000000ff00047c82 */ /* 0x000fe20008000000 */
[----:B------:R-:W-:Y:S01]  /*1ca0*/  IABS R3, R3 ;  /* 0x0000000300037213 */ /* 0x000fe20000000000 */
[----:B------:R-:W-:-:S03]  /*1cb0*/  UIMAD.WIDE.U32 UR4, UR5, UR6, UR4 ;  /* 0x00000006050472a5 */ /* 0x000fc6000f8e0004 */
[----:B------:R-:W-:Y:S02]  /*1cc0*/  R2UR UR7, R3 ;  /* 0x00000000030772ca */ /* 0x000fe400000e0000 */
[----:B------:R-:W1:Y:S02]  /*1cd0*/  I2F.RP R3, UR10 ;  /* 0x0000000a00037d06 */ /* 0x000e640008209400 */
[----:B------:R-:W-:-:S09]  /*1ce0*/  UMOV UR4, UR5 ;  /* 0x0000000500047c82 */ /* 0x000fd20008000000 */
[----:B------:R-:W-:Y:S01]  /*1cf0*/  UIMAD.WIDE.U32 UR4, UR4, UR7, URZ ;  /* 0x00000007040472a5 */ /* 0x000fe2000f8e00ff */
[----:B-1----:R-:W1:Y:S06]  /*1d00*/  MUFU.RCP R0, R3 ;  /* 0x0000000300007308 */ /* 0x002e6c0000001000 */
[----:B------:R-:W-:Y:S02]  /*1d10*/  UMOV UR4, UR5 ;  /* 0x0000000500047c82 */ /* 0x000fe40008000000 */
[----:B------:R-:W-:-:S04]  /*1d20*/  UIADD3 UR5, UPT, UPT, -UR4, URZ, URZ ;  /* 0x000000ff04057290 */ /* 0x000fc8000fffe1ff */
[----:B------:R-:W-:Y:S01]  /*1d30*/  UIMAD UR5, UR9, UR5, UR7 ;  /* 0x00000005090572a4 */ /* 0x000fe2000f8e0207 */
[----:B------:R-:W2:Y:S03]  /*1d40*/  S2UR UR7, SR_CgaCtaId ;  /* 0x00000000000779c3 */ /* 0x000ea60000008800 */
[----:B------:R-:W-:Y:S01]  /*1d50*/  UISETP.GT.U32.AND UP0, UPT, UR9, UR5, UPT ;  /* 0x000000050900728c */ /* 0x000fe2000bf04070 */
[----:B-1----:R-:W-:Y:S02]  /*1d60*/  VIADD R0, R0, 0xffffffe ;  /* 0x0ffffffe00007836 */ /* 0x002fe40000000000 */
[----:B------:R-:W-:-:S04]  /*1d70*/  IMAD.U32 R3, RZ, RZ, UR32 ;  /* 0x00000020ff037e24 */ /* 0x000fc8000f8e00ff */
[----:B------:R-:W1:Y:S04]  /*1d80*/  F2I.FTZ.U32.TRUNC.NTZ R0, R0 ;  /* 0x0000000000007305 */ /* 0x000e68000021f000 */
[----:B------:R-:W-:Y:S01]  /*1d90*/  @!UP0 UIADD3 UR5, UPT, UPT, UR5, -UR9, URZ ;  /* 0x8000000905058290 */ /* 0x000fe2000fffe0ff */
[----:B------:R-:W-:Y:S01]  /*1da0*/  SHF.L.U32 R3, R3, 0x1f, RZ ;  /* 0x0000001f03037819 */ /* 0x000fe200000006ff */
[----:B------:R-:W-:Y:S02]  /*1db0*/  @!UP0 UIADD3 UR4, UPT, UPT, UR4, 0x1, URZ ;  /* 0x0000000104048890 */ /* 0x000fe4000fffe0ff */
[----:B------:R-:W-:Y:S02]  /*1dc0*/  UISETP.GE.U32.AND UP1, UPT, UR5, UR9, UPT ;  /* 0x000000090500728c */ /* 0x000fe4000bf26070 */
[----:B------:R-:W-:-:S04]  /*1dd0*/  ULOP3.LUT UR5, UR8, UR60, URZ, 0x3c, !UPT ;  /* 0x0000003c08057292 */ /* 0x000fc8000f8e3cff */
[----:B------:R-:W-:Y:S02]  /*1de0*/  UISETP.GE.AND UP0, UPT, UR5, URZ, UPT ;  /* 0x000000ff0500728c */ /* 0x000fe4000bf06270 */
[----:B--2---:R-:W-:Y:S01]  /*1df0*/  ULEA UR33, UR7, UR33, 0x18 ;  /* 0x0000002107217291 */ /* 0x004fe2000f8ec0ff */
[----:B-1----:R-:W-:Y:S02]  /*1e00*/  R2UR UR5, R0 ;  /* 0x00000000000572ca */ /* 0x002fe400000e0000 */
[----:B------:R-:W-:Y:S02]  /*1e10*/  @UP1 UIADD3 UR4, UPT, UPT, UR4, 0x1, URZ ;  /* 0x0000000104041890 */ /* 0x000fe4000fffe0ff */
[----:B------:R-:W-:Y:S02]  /*1e20*/  UISETP.NE.AND UP1, UPT, UR60, URZ, UPT ;  /* 0x000000ff3c00728c */ /* 0x000fe4000bf25270 */
[----:B------:R-:W-:-:S03]  /*1e30*/  ULEA UR7, UR36, UR33, 0x3 ;  /* 0x0000002124077291 */ /* 0x000fc6000f8e18ff */
[----:B------:R-:W-:Y:S02]  /*1e40*/  UMOV UR6, UR4 ;  /* 0x0000000400067c82 */ /* 0x000fe40008000000 */
[----:B------:R-:W-:Y:S02]  /*1e50*/  @!UP0 UIADD3 UR6, UPT, UPT, -UR6, URZ, URZ ;  /* 0x000000ff06068290 */ /* 0x000fe4000fffe1ff */
[----:B------:R-:W-:Y:S02]  /*1e60*/  UIADD3 UR4, UPT, UPT, URZ, -UR5, URZ ;  /* 0x80000005ff047290 */ /* 0x000fe4000fffe0ff */
[----:B------:R1:W2:Y:S01]  /*1e70*/  SYNCS.PHASECHK.TRANS64.TRYWAIT P0, [UR7+0x80], R3 ;  /* 0x00008003ff0075a7 */ /* 0x0002a20008001107 */
[----:B------:R-:W-:Y:S02]  /*1e80*/  @!UP1 ULOP3.LUT UR6, URZ, UR60, URZ, 0x33, !UPT ;  /* 0x0000003cff069292 */ /* 0x000fe4000f8e33ff */
[----:B------:R-:W-:-:S03]  /*1e90*/  UIMAD UR7, UR4, UR10, URZ ;  /* 0x0000000a040772a4 */ /* 0x000fc6000f8e02ff */
[----:B------:R-:W-:Y:S01]  /*1ea0*/  UMOV UR4, URZ ;  /* 0x000000ff00047c82 */ /* 0x000fe20008000000 */
[----:B------:R-:W-:Y:S01]  /*1eb0*/  IMAD.U32 R0, RZ, RZ, UR6 ;  /* 0x00000006ff007e24 */ /* 0x000fe2000f8e00ff */
[----:B------:R-:W-:Y:S02]  /*1ec0*/  UIMAD.WIDE.U32 UR4, UR5, UR7, UR4 ;  /* 0x00000007050472a5 */ /* 0x000fe4000f8e0004 */
[----:B------:R-:W-:Y:S02]  /*1ed0*/  ULEA.HI UR7, UR20, UR20, URZ, 0x1 ;  /* 0x0000001414077291 */ /* 0x000fe4000f8f08ff */
[----:B------:R-:W-:Y:S02]  /*1ee0*/  IABS R0, R0 ;  /* 0x0000000000007213 */ /* 0x000fe40000000000 */
[----:B------:R-:W-:Y:S02]  /*1ef0*/  USHF.L.U32 UR7, UR7, 0x6, URZ ;  /* 0x0000000607077899 */ /* 0x000fe400080006ff */
[----:B------:R-:W-:Y:S01]  /*1f00*/  R2UR UR9, R0 ;  /* 0x00000000000972ca */ /* 0x000fe200000e0000 */
[----:B------:R-:W-:Y:S01]  /*1f10*/  UMOV UR4, UR5 ;  /* 0x0000000500047c82 */ /* 0x000fe20008000000 */
[----:B------:R-:W-:-:S04]  /*1f20*/  ULOP3.LUT UR42, UR7, 0xffffff80, URZ, 0xc0, !UPT ;  /* 0xffffff80072a7892 */ /* 0x000fc8000f8ec0ff */
[----:B------:R-:W-:-:S07]  /*1f30*/  ULOP3.LUT UR42, UR42, 0x40, UR69, 0xf8, !UPT ;  /* 0x000000402a2a7892 */ /* 0x000fce000f8ef845 */
[----:B------:R-:W-:-:S07]  /*1f40*/  UIMAD.WIDE.U32 UR4, UR4, UR9, URZ ;  /* 0x00000009040472a5 */ /* 0x000fce000f8e00ff */
[----:B------:R-:W-:Y:S02]  /*1f50*/  UMOV UR4, UR5 ;  /* 0x0000000500047c82 */ /* 0x000fe40008000000 */
[----:B------:R-:W-:-:S04]  /*1f60*/  UIADD3 UR5, UPT, UPT, -UR4, URZ, URZ ;  /* 0x000000ff04057290 */ /* 0x000fc8000fffe1ff */
[----:B------:R-:W-:-:S04]  /*1f70*/  UIMAD UR5, UR10, UR5, UR9 ;  /* 0x000000050a0572a4 */ /* 0x000fc8000f8e0209 */
[----:B------:R-:W-:-:S11]  /*1f80*/  UISETP.GT.U32.AND UP0, UPT, UR10, UR5, UPT ;  /* 0x000000050a00728c */ /* 0x000fd6000bf04070 */
[----:B------:R-:W-:Y:S02]  /*1f90*/  @!UP0 UIADD3 UR5, UPT, UPT, UR5, -UR10, URZ ;  /* 0x8000000a05058290 */ /* 0x000fe4000fffe0ff */
[----:B------:R-:W-:Y:S02]  /*1fa0*/  @!UP0 UIADD3 UR4, UPT, UPT, UR4, 0x1, URZ ;  /* 0x0000000104048890 */ /* 0x000fe4000fffe0ff */
[----:B------:R-:W-:Y:S02]  /*1fb0*/  UISETP.GE.U32.AND UP1, UPT, UR5, UR10, UPT ;  /* 0x0000000a0500728c */ /* 0x000fe4000bf26070 */
[----:B------:R-:W-:Y:S02]  /*1fc0*/  ULOP3.LUT UR5, UR6, UR50, URZ, 0x3c, !UPT ;  /* 0x0000003206057292 */ /* 0x000fe4000f8e3cff */
[----:B------:R-:W-:Y:S02]  /*1fd0*/  UIADD3 UR10, UPT, UPT, -UR8, URZ, URZ ;  /* 0x000000ff080a7290 */ /* 0x000fe4000fffe1ff */
[----:B------:R-:W-:-:S02]  /*1fe0*/  UISETP.GE.AND UP0, UPT, UR5, URZ, UPT ;  /* 0x000000ff0500728c */ /* 0x000fc4000bf06270 */
[----:B------:R-:W-:Y:S02]  /*1ff0*/  UIMAD UR10, UR61, UR10, UR18 ;  /* 0x0000000a3d0a72a4 */ /* 0x000fe4000f8e0212 */
[----:B------:R-:W-:Y:S02]  /*2000*/  UIADD3 UR5, UPT, UPT, -UR6, URZ, URZ ;  /* 0x000000ff06057290 */ /* 0x000fe4000fffe1ff */
[----:B------:R-:W-:Y:S02]  /*2010*/  @UP1 UIADD3 UR4, UPT, UPT, UR4, 0x1, URZ ;  /* 0x0000000104041890 */ /* 0x000fe4000fffe0ff */
[----:B------:R-:W-:Y:S02]  /*2020*/  ULEA UR10, UR10, UR67, 0x6 ;  /* 0x000000430a0a7291 */ /* 0x000fe4000f8e30ff */
[----:B------:R-:W-:-:S03]  /*2030*/  UIMAD UR60, UR60, UR5, UR8 ;  /* 0x000000053c3c72a4 */ /* 0x000fc6000f8e0208 */
[----:B------:R-:W-:Y:S02]  /*2040*/  UMOV UR55, UR4 ;  /* 0x0000000400377c82 */ /* 0x000fe40008000000 */
[----:B------:R-:W-:Y:S02]  /*2050*/  @!UP0 UIADD3 UR55, UPT, UPT, -UR55, URZ, URZ ;  /* 0x000000ff37378290 */ /* 0x000fe4000fffe1ff */
[----:B------:R-:W-:Y:S02]  /*2060*/  UISETP.GE.U32.AND UP0, UPT, UR68, 0x3f, UPT ;  /* 0x0000003f4400788c */ /* 0x000fe4000bf06070 */
[----:B------:R-:W-:-:S04]  /*2070*/  @!UP2 ULOP3.LUT UR55, URZ, UR50, URZ, 0x33, !UPT ;  /* 0x00000032ff37a292 */ /* 0x000fc8000f8e33ff */
[----:B------:R-:W-:-:S04]  /*2080*/  UIADD3 UR4, UPT, UPT, -UR55, URZ, URZ ;  /* 0x000000ff37047290 */ /* 0x000fc8000fffe1ff */
[----:B------:R-:W-:Y:S01]  /*2090*/  UIMAD UR50, UR50, UR4, UR6 ;  /* 0x00000004323272a4 */ /* 0x000fe2000f8e0206 */
[----:B-12---:R-:W-:Y:S11]  /*20a0*/  BRA.U !UP0, `(.L_x_23) ;  /* 0x0000000508807547 */ /* 0x006ff6000b800000 */
[----:B------:R-:W1:Y:S01]  /*20b0*/  LDCU UR11, c[0x0][0x5c8] ;  /* 0x0000b900ff0b77ac */ /* 0x000e620008000800 */
[----:B------:R-:W2:Y:S01]  /*20c0*/  LDCU.64 UR8, c[0x0][0x5c0] ;  /* 0x0000b800ff0877ac */ /* 0x000ea20008000a00 */
[----:B------:R-:W2:Y:S01]  /*20d0*/  LDCU.64 UR48, c[0x0][0x5f8] ;  /* 0x0000bf00ff3077ac */ /* 0x000ea20008000a00 */
[----:B------:R-:W1:Y:S01]  /*20e0*/  LDCU UR37, c[0x0][0x600] ;  /* 0x0000c000ff2577ac */ /* 0x000e620008000800 */
[----:B------:R-:W4:Y:S01]  /*20f0*/  LDCU UR24, c[0x0][0x5a8] ;  /* 0x0000b500ff1877ac */ /* 0x000f220008000800 */
[----:B------:R-:W1:Y:S01]  /*2100*/  LDCU UR23, c[0x0][0x59c] ;  /* 0x0000b380ff1777ac */ /* 0x000e620008000800 */
[----:B------:R-:W1:Y:S01]  /*2110*/  LDCU UR22, c[0x0][0x590] ;  /* 0x0000b200ff1677ac */ /* 0x000e620008000800 */
[----:B------:R-:W1:Y:S01]  /*2120*/  LDCU UR28, c[0x0][0x594] ;  /* 0x0000b280ff1c77ac */ /* 0x000e620008000800 */
[----:B------:R-:W1:Y:S01]  /*2130*/  LDCU UR27, c[0x0][0x598] ;  /* 0x0000b300ff1b77ac */ /* 0x000e620008000800 */
[----:B------:R-:W3:Y:S01]  /*2140*/  LDCU UR26, c[0x0][0x5ac] ;  /* 0x0000b580ff1a77ac */ /* 0x000ee20008000800 */
[----:B------:R-:W3:Y:S01]  /*2150*/  LDCU UR25, c[0x0][0x5b0] ;  /* 0x0000b600ff1977ac */ /* 0x000ee20008000800 */
[----:B------:R-:W3:Y:S01]  /*2160*/  LDCU UR5, c[0x0][0x5cc] ;  /* 0x0000b980ff0577ac */ /* 0x000ee20008000800 */
[----:B------:R-:W3:Y:S01]  /*2170*/  LDCU UR4, c[0x0][0x5ec] ;  /* 0x0000bd80ff0477ac */ /* 0x000ee20008000800 */
[----:B------:R-:W3:Y:S01]  /*2180*/  LDCU.64 UR20, c[0x0][0x5a0] ;  /* 0x0000b400ff1477ac */ /* 0x000ee20008000a00 */
[----:B------:R-:W3:Y:S01]  /*2190*/  LDCU.64 UR16, c[0x0][0x5d0] ;  /* 0x0000ba00ff1077ac */ /* 0x000ee20008000a00 */
[----:B------:R-:W3:Y:S01]  /*21a0*/  LDCU.64 UR6, c[0x0][0x5f0] ;  /* 0x0000be00ff0677ac */ /* 0x000ee20008000a00 */
[----:B--2---:R-:W-:-:S02]  /*21b0*/  UIMAD UR48, UR60, UR8, UR48 ;  /* 0x000000083c3072a4 */ /* 0x004fc4000f8e0230 */
[----:B------:R-:W-:Y:S02]  /*21c0*/  UIMAD UR38, UR50, UR9, UR49 ;  /* 0x00000009322672a4 */ /* 0x000fe4000f8e0231 */
[----:B------:R-:W-:Y:S02]  /*21d0*/  UIADD3 UR46, UPT, UPT, UR42, 0x20, URZ ;  /* 0x000000202a2e7890 */ /* 0x000fe4000fffe0ff */
[----:B-1----:R-:W-:Y:S01]  /*21e0*/  UIMAD UR37, UR55, UR11, UR37 ;  /* 0x0000000b372572a4 */ /* 0x002fe2000f8e0225 */
[----:B------:R-:W-:Y:S01]  /*21f0*/  UMOV UR18, URZ ;  /* 0x000000ff00127c82 */ /* 0x000fe20008000000 */
[----:B----4-:R-:W-:-:S10]  /*2200*/  UMOV UR14, UR36 ;  /* 0x00000024000e7c82 */ /* 0x010fd40008000000 */
.L_x_29:
[----:B------:R-:W-:Y:S01]  /*2210*/  @!P3 MOV R3, 0x6000 ;  /* 0x000060000003b802 */ /* 0x000fe20000000f00 */
[----:B------:R-:W-:Y:S01]  /*2220*/  ULEA UR11, UR14, UR33, 0x3 ;  /* 0x000000210e0b7291 */ /* 0x000fe2000f8e18ff */
[----:B--2---:R-:W-:Y:S11]  /*2230*/  @P0 BRA `(.L_x_24) ;  /* 0x0000000000100947 */ /* 0x004ff60003800000 */
[----:B------:R-:W-:Y:S04]  /*2240*/  MOV R0, UR32 ;  /* 0x0000002000007c02 */ /* 0x000fe80008000f00 */
[----:B------:R-:W-:Y:S04]  /*2250*/  SHF.L.U32 R5, R0, 0x1f, RZ ;  /* 0x0000001f00057819 */ /* 0x000fe800000006ff */
[----:B------:R-:W1:Y:S02]  /*2260*/  SYNCS.PHASECHK.TRANS64.TRYWAIT P0, [UR11+0x80], R5 ;  /* 0x00008005ff0075a7 */ /* 0x000e64000800110b */
[----:B-1----:R-:W-:Y:S05]  /*2270*/  @!P0 BRA `(.L_x_25) ;  /* 0x0000007800048947 */ /* 0x002fea0003800000 */
.L_x_24:
[----:B------:R2:W-:Y:S01]  /*2280*/  @!P3 SYNCS.ARRIVE.TRANS64 RZ, [UR11], R3 ;  /* 0x00000003ffffb9a7 */ /* 0x0005e2000800000b */
[----:B------:R-:W-:Y:S04]  /*2290*/  ULOP3.LUT UR8, UR54, 0x2, URZ, 0xfc, !UPT ;  /* 0x0000000236087892 */ /* 0x000fe8000f8efcff */
[----:B------:R-:W-:Y:S09]  /*22a0*/  UISETP.NE.AND UP0, UPT, UR8, 0x2, UPT ;  /* 0x000000020800788c */ /* 0x000ff2000bf05270 */
[----:B------:R-:W-:Y:S05]  /*22b0*/  BRA.U UP0, `(.L_x_26) ;  /* 0x0000000100047547 */ /* 0x000fea000b800000 */
[----:B---3--:R-:W-:Y:S05]  /*22c0*/  BPT.TRAP 0x1 ;  /* 0x000000040000795c */ /* 0x008fea0000300000 */
.L_x_26:
[----:B------:R-:W-:Y:S04]  /*22d0*/  BSSY.RECONVERGENT B0, `(.L_x_27) ;  /* 0x0000003000007945 */ /* 0x000fe80003800200 */
[----:B------:R-:W-:Y:S05]  /*22e0*/  @P2 BRA `(.L_x_28) ;  /* 0x0000000000042947 */ /* 0x000fea0003800000 */
[----:B---3--:R-:W-:Y:S05]  /*22f0*/  BPT.TRAP 0x1 ;  /* 0x000000040000795c */ /* 0x008fea0000300000 */
.L_x_28:
[----:B---3--:R-:W-:Y:S05]  /*2300*/  BSYNC.RECONVERGENT B0 ;  /* 0x0000000000007941 */ /* 0x008fea0003800200 */
.L_x_27:
[----:B------:R-:W-:Y:S02]  /*2310*/  UIADD3 UR8, UPT, UPT, UR14, 0x1, URZ ;  /* 0x000000010e087890 */ /* 0x000fe4000fffe0ff */
[----:B------:R-:W-:Y:S02]  /*2320*/  USHF.L.U32 UR43, UR18, 0x5, URZ ;  /* 0x00000005122b7899 */ /* 0x000fe400080006ff */
[----:B------:R-:W-:Y:S02]  /*2330*/  UISETP.NE.AND UP0, UPT, UR8, 0x10, UPT ;  /* 0x000000100800788c */ /* 0x000fe4000bf05270 */
[----:B------:R-:W-:Y:S02]  /*2340*/  UISETP.NE.AND UP2, UPT, UR23, 0x1, UPT ;  /* 0x000000011700788c */ /* 0x000fe4000bf45270 */
[----:B------:R-:W-:Y:S02]  /*2350*/  USEL UR9, URZ, 0x1, UP0 ;  /* 0x00000001ff097887 */ /* 0x000fe40008000000 */
[----:B------:R-:W-:Y:S02]  /*2360*/  USEL UR36, UR8, URZ, UP0 ;  /* 0x000000ff08247287 */ /* 0x000fe40008000000 */
[----:B------:R-:W-:Y:S02]  /*2370*/  ULOP3.LUT UR32, UR32, UR9, URZ, 0x3c, !UPT ;  /* 0x0000000920207292 */ /* 0x000fe4000f8e3cff */
[----:B------:R-:W-:Y:S02]  /*2380*/  ULEA UR8, UR36, UR33, 0x3 ;  /* 0x0000002124087291 */ /* 0x000fe4000f8e18ff */
[----:B------:R-:W-:Y:S02]  /*2390*/  UISETP.NE.AND UP0, UPT, UR22, 0x1, UPT ;  /* 0x000000011600788c */ /* 0x000fe4000bf05270 */
[----:B------:R-:W-:Y:S01]  /*23a0*/  ULEA UR19, UR14, UR33, 0xd ;  /* 0x000000210e137291 */ /* 0x000fe2000f8e68ff */
[----:B-1----:R-:W-:Y:S01]  /*23b0*/  MOV R0, UR32 ;  /* 0x0000002000007c02 */ /* 0x002fe20008000f00 */
[----:B------:R-:W-:Y:S02]  /*23c0*/  UIADD3 UR30, UP1, UPT, UR56, 0x80, URZ ;  /* 0x00000080381e7890 */ /* 0x000fe4000ff3e0ff */
[----:B------:R-:W-:Y:S01]  /*23d0*/  ULOP3.LUT UR41, UR11, 0xfefffff8, URZ, 0xc0, !UPT ;  /* 0xfefffff80b297892 */ /* 0x000fe2000f8ec0ff */
[----:B--2---:R-:W-:Y:S01]  /*23e0*/  SHF.L.U32 R3, R0, 0x1f, RZ ;  /* 0x0000001f00037819 */ /* 0x004fe200000006ff */
[----:B------:R-:W-:Y:S02]  /*23f0*/  UISETP.NE.AND UP3, UPT, UR24, 0x1, UPT ;  /* 0x000000011800788c */ /* 0x000fe4000bf65270 */
[----:B------:R-:W-:Y:S01]  /*2400*/  UIADD3.X UR31, UPT, UPT, URZ, UR57, URZ, UP1, !UPT ;  /* 0x00000039ff1f7290 */ /* 0x000fe20008ffe4ff */
[----:B------:R1:W2:Y:S01]  /*2410*/  SYNCS.PHASECHK.TRANS64.TRYWAIT P0, [UR8+0x80], R3 ;  /* 0x00008003ff0075a7 */ /* 0x0002a20008001108 */
[----:B------:R-:W-:Y:S02]  /*2420*/  UIMAD.WIDE.U32 UR8, UR43, UR28, URZ ;  /* 0x0000001c2b0872a5 */ /* 0x000fe4000f8e00ff */
[----:B------:R-:W-:Y:S02]  /*2430*/  ULEA UR8, UR38, UR48, 0x5 ;  /* 0x0000003026087291 */ /* 0x000fe4000f8e28ff */
[----:B------:R-:W-:Y:S02]  /*2440*/  USHF.R.U32.HI UR9, URZ, UR27, UR9 ;  /* 0x0000001bff097299 */ /* 0x000fe40008011609 */
[----:B------:R-:W-:Y:S02]  /*2450*/  ULEA UR29, UR37, UR8, 0xa ;  /* 0x00000008251d7291 */ /* 0x000fe4000f8e50ff */
[----:B------:R-:W-:Y:S02]  /*2460*/  USEL UR9, UR43, UR9, !UP0 ;  /* 0x000000092b097287 */ /* 0x000fe4000c000000 */
[----:B------:R-:W-:Y:S02]  /*2470*/  UIADD3 UR40, UPT, UPT, UR19, 0x6400, URZ ;  /* 0x0000640013287890 */ /* 0x000fe4000fffe0ff */
[----:B------:R-:W-:Y:S02]  /*2480*/  UIMAD.WIDE.U32 UR12, UR9, UR20, URZ ;  /* 0x00000014090c72a5 */ /* 0x000fe4000f8e00ff */
[----:B------:R-:W-:Y:S02]  /*2490*/  ULEA UR12, UR14, UR33, 0xc ;  /* 0x000000210e0c7291 */ /* 0x000fe4000f8e60ff */
[----:B------:R-:W-:Y:S02]  /*24a0*/  USHF.R.U32.HI UR13, URZ, UR21, UR13 ;  /* 0x00000015ff0d7299 */ /* 0x000fe4000801160d */
[----:B------:R-:W-:Y:S02]  /*24b0*/  UIADD3 UR44, UPT, UPT, UR19, 0x7400, URZ ;  /* 0x00007400132c7890 */ /* 0x000fe4000fffe0ff */
[----:B------:R-:W-:Y:S02]  /*24c0*/  USEL UR13, UR9, UR13, !UP2 ;  /* 0x0000000d090d7287 */ /* 0x000fe4000d000000 */
[----:B------:R-:W-:Y:S02]  /*24d0*/  UIADD3 UR34, UP0, UPT, UR56, 0x180, URZ ;  /* 0x0000018038227890 */ /* 0x000fe4000ff1e0ff */
[----:B------:R-:W-:Y:S02]  /*24e0*/  UIMAD.WIDE.U32 UR14, UR13, UR26, URZ ;  /* 0x0000001a0d0e72a5 */ /* 0x000fe4000f8e00ff */
[----:B------:R-:W-:Y:S02]  /*24f0*/  UIADD3.X UR35, UPT, UPT, URZ, UR57, URZ, UP0, !UPT ;  /* 0x00000039ff237290 */ /* 0x000fe400087fe4ff */
[----:B------:R-:W-:Y:S01]  /*2500*/  UIADD3 UR18, UPT, UPT, UR18, 0x1, URZ ;  /* 0x0000000112127890 */ /* 0x000fe2000fffe0ff */
[----:B------:R-:W-:Y:S01]  /*2510*/  UMOV UR52, 0x0 ;  /* 0x0000000000347882 */ /* 0x000fe20000000000 */
[----:B------:R-:W-:Y:S02]  /*2520*/  UMOV UR53, 0x10000000 ;  /* 0x1000000000357882 */ /* 0x000fe40000000000 */
[----:B------:R-:W-:Y:S01]  /*2530*/  UISETP.NE.AND UP0, UPT, UR18, UR51, UPT ;  /* 0x000000331200728c */ /* 0x000fe2000bf05270 */
[----:B------:R-:W-:Y:S01]  /*2540*/  UTMALDG.2D.2CTA [UR40], [UR30], desc[UR52] ;  /* 0x000034281e0075b4 */ /* 0x000fe20008209000 */
[----:B------:R-:W-:Y:S01]  /*2550*/  UMOV UR45, UR41 ;  /* 0x00000029002d7c82 */ /* 0x000fe20008000000 */
[----:B------:R-:W-:Y:S01]  /*2560*/  UMOV UR47, UR43 ;  /* 0x0000002b002f7c82 */ /* 0x000fe20008000000 */
[----:B------:R-:W-:Y:S01]  /*2570*/  UMOV UR8, UR15 ;  /* 0x0000000f00087c82 */ /* 0x000fe20008000000 */
[----:B------:R-:W-:Y:S01]  /*2580*/  UMOV UR19, UR51 ;  /* 0x0000003300137c82 */ /* 0x000fe20008000000 */
[----:B------:R-:W-:Y:S02]  /*2590*/  USHF.R.U32.HI UR11, URZ, UR25, UR8 ;  /* 0x00000019ff0b7299 */ /* 0x000fe40008011608 */
[----:B------:R-:W-:Y:S01]  /*25a0*/  UIADD3 UR8, UPT, UPT, UR12, 0x26400, URZ ;  /* 0x000264000c087890 */ /* 0x000fe2000fffe0ff */
[----:B------:R-:W-:Y:S01]  /*25b0*/  UTMALDG.2D.2CTA [UR44], [UR30], desc[UR52] ;  /* 0x0000342c1e0075b4 */ /* 0x000fe20008209000 */
[----:B------:R-:W-:Y:S02]  /*25c0*/  USEL UR14, UR13, UR11, !UP3 ;  /* 0x0000000b0d0e7287 */ /* 0x000fe4000d800000 */
[----:B------:R-:W-:Y:S02]  /*25d0*/  UIADD3 UR12, UPT, UPT, -UR9, URZ, URZ ;  /* 0x000000ff090c7290 */ /* 0x000fe4000fffe1ff */
[----:B------:R-:W-:Y:S02]  /*25e0*/  UIADD3 UR11, UPT, UPT, -UR13, URZ, URZ ;  /* 0x000000ff0d0b7290 */ /* 0x000fe4000fffe1ff */
[----:B------:R-:W-:Y:S02]  /*25f0*/  UIADD3 UR15, UPT, UPT, -UR14, URZ, URZ ;  /* 0x000000ff0e0f7290 */ /* 0x000fe4000fffe1ff */
[----:B------:R-:W-:Y:S02]  /*2600*/  UIMAD UR12, UR22, UR12, UR43 ;  /* 0x0000000c160c72a4 */ /* 0x000fe4000f8e022b */
[----:B------:R-:W-:Y:S02]  /*2610*/  UIMAD UR9, UR23, UR11, UR9 ;  /* 0x0000000b170972a4 */ /* 0x000fe4000f8e0209 */
[----:B------:R-:W-:Y:S02]  /*2620*/  UIMAD UR13, UR24, UR15, UR13 ;  /* 0x0000000f180d72a4 */ /* 0x000fe4000f8e020d */
[----:B------:R-:W-:Y:S02]  /*2630*/  UIMAD UR11, UR12, UR5, UR4 ;  /* 0x000000050c0b72a4 */ /* 0x000fe4000f8e0204 */
[----:B------:R-:W-:Y:S02]  /*2640*/  UIMAD UR12, UR9, UR16, UR6 ;  /* 0x00000010090c72a4 */ /* 0x000fe4000f8e0206 */
[----:B------:R-:W-:Y:S02]  /*2650*/  UIMAD UR13, UR13, UR17, UR7 ;  /* 0x000000110d0d72a4 */ /* 0x000fe4000f8e0207 */
[----:B------:R-:W-:Y:S01]  /*2660*/  UPRMT UR15, UR29, 0x5410, URZ ;  /* 0x000054101d0f7896 */ /* 0x000fe200080000ff */
[----:B------:R-:W-:Y:S08]  /*2670*/  UMOV UR9, UR41 ;  /* 0x0000002900097c82 */ /* 0x000ff00008000000 */
[----:B------:R3:W-:Y:S02]  /*2680*/  UTMALDG.5D.IM2COL.2CTA [UR8], [UR34], UR15, desc[UR52] ;  /* 0x00003408220073b4 */ /* 0x0007e4000826100f */
[----:B---3--:R-:W-:Y:S01]  /*2690*/  UMOV UR14, UR36 ;  /* 0x00000024000e7c82 */ /* 0x008fe20008000000 */
[----:B-1----:R-:W-:Y:S05]  /*26a0*/  BRA.U UP0, `(.L_x_29) ;  /* 0xfffffff900d87547 */ /* 0x002fea000b83ffff */
.L_x_23:
[----:B------:R-:W-:Y:S01]  /*26b0*/  ULEA UR4, UR36, UR33, 0x3 ;  /* 0x0000002124047291 */ /* 0x000fe2000f8e18ff */
[----:B------:R-:W-:Y:S01]  /*26c0*/  MOV R0, UR32 ;  /* 0x0000002000007c02 */ /* 0x000fe20008000f00 */
[----:B------:R-:W-:Y:S01]  /*26d0*/  @!P1 SYNCS.ARRIVE.TRANS64.A1T0 RZ, [UR33+0x138], RZ ;  /* 0x000138ffffff99a7 */ /* 0x000fe20008100021 */
[----:B------:R-:W-:Y:S02]  /*26e0*/  UISETP.GT.AND UP0, UPT, UR65, UR64, UPT ;  /* 0x000000404100728c */ /* 0x000fe4000bf04270 */
[----:B------:R-:W-:-:S04]  /*26f0*/  SHF.L.U32 R0, R0, 0x1f, RZ ;  /* 0x0000001f00007819 */ /* 0x000fc800000006ff */
[----:B--2---:R1:W2:Y:S03]  /*2700*/  SYNCS.PHASECHK.TRANS64.TRYWAIT P0, [UR4+0x80], R0 ;  /* 0x00008000ff0075a7 */ /* 0x0042a60008001104 */
[----:B------:R-:W-:Y:S05]  /*2710*/  BRA.U !UP0, `(.L_x_30) ;  /* 0x00000005087c7547 */ /* 0x000fea000b800000 */
[----:B------:R-:W4:Y:S01]  /*2720*/  LDCU.64 UR12, c[0x0][0x5c0] ;  /* 0x0000b800ff0c77ac */ /* 0x000f220008000a00 */
[----:B------:R-:W4:Y:S01]  /*2730*/  LDCU.64 UR8, c[0x0][0x5f8] ;  /* 0x0000bf00ff0877ac */ /* 0x000f220008000a00 */
[----:B------:R-:W3:Y:S01]  /*2740*/  LDCU UR11, c[0x0][0x5c8] ;  /* 0x0000b900ff0b77ac */ /* 0x000ee20008000800 */
[----:B------:R-:W3:Y:S01]  /*2750*/  LDCU UR38, c[0x0][0x600] ;  /* 0x0000c000ff2677ac */ /* 0x000ee20008000800 */
[----:B------:R-:W1:Y:S01]  /*2760*/  LDCU UR23, c[0x0][0x5a8] ;  /* 0x0000b500ff1777ac */ /* 0x000e620008000800 */
[----:B------:R-:W1:Y:S01]  /*2770*/  LDCU UR22, c[0x0][0x59c] ;  /* 0x0000b380ff1677ac */ /* 0x000e620008000800 */
[----:B----4-:R-:W-:Y:S01]  /*2780*/  UIMAD UR48, UR50, UR13, UR9 ;  /* 0x0000000d323072a4 */ /* 0x010fe2000f8e0209 */
[----:B------:R-:W4:Y:S01]  /*2790*/  LDCU UR18, c[0x0][0x590] ;  /* 0x0000b200ff1277ac */ /* 0x000f220008000800 */
[----:B------:R-:W1:Y:S01]  /*27a0*/  LDCU UR27, c[0x0][0x594] ;  /* 0x0000b280ff1b77ac */ /* 0x000e620008000800 */
[----:B------:R-:W1:Y:S01]  /*27b0*/  LDCU UR26, c[0x0][0x598] ;  /* 0x0000b300ff1a77ac */ /* 0x000e620008000800 */
[----:B------:R-:W1:Y:S01]  /*27c0*/  LDCU UR25, c[0x0][0x5ac] ;  /* 0x0000b580ff1977ac */ /* 0x000e620008000800 */
[----:B------:R-:W1:Y:S01]  /*27d0*/  LDCU UR24, c[0x0][0x5b0] ;  /* 0x0000b600ff1877ac */ /* 0x000e620008000800 */
[----:B------:R-:W1:Y:S01]  /*27e0*/  LDCU UR5, c[0x0][0x5cc] ;  /* 0x0000b980ff0577ac */ /* 0x000e620008000800 */
[----:B------:R-:W1:Y:S01]  /*27f0*/  LDCU UR4, c[0x0][0x5ec] ;  /* 0x0000bd80ff0477ac */ /* 0x000e620008000800 */
[----:B------:R-:W1:Y:S01]  /*2800*/  LDCU.64 UR20, c[0x0][0x5a0] ;  /* 0x0000b400ff1477ac */ /* 0x000e620008000a00 */
[----:B------:R-:W1:Y:S01]  /*2810*/  LDCU.64 UR16, c[0x0][0x5d0] ;  /* 0x0000ba00ff1077ac */ /* 0x000e620008000a00 */
[----:B------:R-:W1:Y:S01]  /*2820*/  LDCU.64 UR6, c[0x0][0x5f0] ;  /* 0x0000be00ff0677ac */ /* 0x000e620008000a00 */
[----:B------:R-:W-:-:S02]  /*2830*/  UIMAD UR49, UR60, UR12, UR8 ;  /* 0x0000000c3c3172a4 */ /* 0x000fc4000f8e0208 */
[----:B------:R-:W-:Y:S02]  /*2840*/  UIADD3 UR50, UPT, UPT, UR66, UR19, URZ ;  /* 0x0000001342327290 */ /* 0x000fe4000fffe0ff */
[----:B------:R-:W-:Y:S02]  /*2850*/  UIADD3 UR46, UPT, UPT, UR42, 0x20, URZ ;  /* 0x000000202a2e7890 */ /* 0x000fe4000fffe0ff */
[----:B---3--:R-:W-:Y:S01]  /*2860*/  UIMAD UR38, UR55, UR11, UR38 ;  /* 0x0000000b372672a4 */ /* 0x008fe2000f8e0226 */
[----:B------:R-:W-:-:S11]  /*2870*/  UMOV UR14, UR36 ;  /* 0x00000024000e7c82 */ /* 0x000fd60008000000 */
.L_x_36:
[----:B------:R-:W-:Y:S01]  /*2880*/  @!P3 MOV R3, 0x6000 ;  /* 0x000060000003b802 */ /* 0x000fe20000000f00 */
[----:B------:R-:W-:Y:S01]  /*2890*/  ULEA UR11, UR14, UR33, 0x3 ;  /* 0x000000210e0b7291 */ /* 0x000fe2000f8e18ff */
[----:B--2---:R-:W-:Y:S11]  /*28a0*/  @P0 BRA `(.L_x_31) ;  /* 0x0000000000100947 */ /* 0x004ff60003800000 */
[----:B-1----:R-:W-:Y:S04]  /*28b0*/  MOV R0, UR32 ;  /* 0x0000002000007c02 */ /* 0x002fe80008000f00 */
[----:B------:R-:W-:Y:S04]  /*28c0*/  SHF.L.U32 R5, R0, 0x1f, RZ ;  /* 0x0000001f00057819 */ /* 0x000fe800000006ff */
[----:B------:R-:W1:Y:S02]  /*28d0*/  SYNCS.PHASECHK.TRANS64.TRYWAIT P0, [UR11+0x80], R5 ;  /* 0x00008005ff0075a7 */ /* 0x000e64000800110b */
[----:B-1----:R-:W-:Y:S05]  /*28e0*/  @!P0 BRA `(.L_x_32) ;  /* 0x0000007000808947 */ /* 0x002fea0003800000 */
.L_x_31:
[----:B------:R2:W-:Y:S01]  /*28f0*/  @!P3 SYNCS.ARRIVE.TRANS64 RZ, [UR11], R3 ;  /* 0x00000003ffffb9a7 */ /* 0x0005e2000800000b */
[----:B------:R-:W-:Y:S04]  /*2900*/  ULOP3.LUT UR8, UR54, 0x2, URZ, 0xfc, !UPT ;  /* 0x0000000236087892 */ /* 0x000fe8000f8efcff */
[----:B------:R-:W-:Y:S09]  /*2910*/  UISETP.NE.AND UP0, UPT, UR8, 0x2, UPT ;  /* 0x000000020800788c */ /* 0x000ff2000bf05270 */
[----:B------:R-:W-:Y:S05]  /*2920*/  BRA.U UP0, `(.L_x_33) ;  /* 0x0000000100047547 */ /* 0x000fea000b800000 */
[----:B-1--4-:R-:W-:Y:S05]  /*2930*/  BPT.TRAP 0x1 ;  /* 0x000000040000795c */ /* 0x012fea0000300000 */
.L_x_33:
[----:B------:R-:W-:Y:S04]  /*2940*/  BSSY.RECONVERGENT B0, `(.L_x_34) ;  /* 0x0000003000007945 */ /* 0x000fe80003800200 */
[----:B------:R-:W-:Y:S05]  /*2950*/  @P2 BRA `(.L_x_35) ;  /* 0x0000000000042947 */ /* 0x000fea0003800000 */
[----:B-1--4-:R-:W-:Y:S05]  /*2960*/  BPT.TRAP 0x1 ;  /* 0x000000040000795c */ /* 0x012fea0000300000 */
.L_x_35:
[----:B-1--4-:R-:W-:Y:S05]  /*2970*/  BSYNC.RECONVERGENT B0 ;  /* 0x0000000000007941 */ /* 0x012fea0003800200 */
.L_x_34:
        /* <DEDUP_REMOVED lines=10> */
[----:B------:R-:W-:Y:S01]  /*2a20*/  MOV R0, UR32 ;  /* 0x0000002000007c02 */ /* 0x000fe20008000f00 */
[----:B------:R-:W-:Y:S02]  /*2a30*/  ULEA UR31, UR14, UR33, 0xc ;  /* 0x000000210e1f7291 */ /* 0x000fe4000f8e60ff */
[----:B------:R-:W-:Y:S01]  /*2a40*/  UIADD3 UR28, UP1, UPT, UR56, 0x80, URZ ;  /* 0x00000080381c7890 */ /* 0x000fe2000ff3e0ff */
[----:B--2---:R-:W-:Y:S01]  /*2a50*/  SHF.L.U32 R3, R0, 0x1f, RZ ;  /* 0x0000001f00037819 */ /* 0x004fe200000006ff */
[----:B------:R-:W-:Y:S02]  /*2a60*/  ULOP3.LUT UR41, UR11, 0xfefffff8, URZ, 0xc0, !UPT ;  /* 0xfefffff80b297892 */ /* 0x000fe4000f8ec0ff */
[----:B------:R-:W-:Y:S01]  /*2a70*/  UISETP.NE.AND UP3, UPT, UR23, 0x1, UPT ;  /* 0x000000011700788c */ /* 0x000fe2000bf65270 */
[----:B------:R1:W2:Y:S01]  /*2a80*/  SYNCS.PHASECHK.TRANS64.TRYWAIT P0, [UR8+0x80], R3 ;  /* 0x00008003ff0075a7 */ /* 0x0002a20008001108 */
[----:B------:R-:W-:Y:S02]  /*2a90*/  UIMAD.WIDE.U32 UR8, UR43, UR27, URZ ;  /* 0x0000001b2b0872a5 */ /* 0x000fe4000f8e00ff */
[----:B------:R-:W-:Y:S02]  /*2aa0*/  ULEA UR8, UR48, UR49, 0x5 ;  /* 0x0000003130087291 */ /* 0x000fe4000f8e28ff */
[----:B------:R-:W-:Y:S02]  /*2ab0*/  USHF.R.U32.HI UR9, URZ, UR26, UR9 ;  /* 0x0000001aff097299 */ /* 0x000fe40008011609 */
[----:B------:R-:W-:Y:S02]  /*2ac0*/  ULEA UR37, UR38, UR8, 0xa ;  /* 0x0000000826257291 */ /* 0x000fe4000f8e50ff */
[----:B------:R-:W-:Y:S02]  /*2ad0*/  USEL UR9, UR43, UR9, !UP0 ;  /* 0x000000092b097287 */ /* 0x000fe4000c000000 */
[----:B------:R-:W-:Y:S02]  /*2ae0*/  UIADD3.X UR29, UPT, UPT, URZ, UR57, URZ, UP1, !UPT ;  /* 0x00000039ff1d7290 */ /* 0x000fe40008ffe4ff */
[----:B------:R-:W-:Y:S02]  /*2af0*/  UIMAD.WIDE.U32 UR12, UR9, UR20, URZ ;  /* 0x00000014090c72a5 */ /* 0x000fe4000f8e00ff */
[----:B------:R-:W-:Y:S02]  /*2b00*/  UIADD3 UR40, UPT, UPT, UR30, 0x6400, URZ ;  /* 0x000064001e287890 */ /* 0x000fe4000fffe0ff */
[----:B------:R-:W-:Y:S02]  /*2b10*/  USHF.R.U32.HI UR13, URZ, UR21, UR13 ;  /* 0x00000015ff0d7299 */ /* 0x000fe4000801160d */
[----:B------:R-:W-:Y:S02]  /*2b20*/  UIADD3 UR12, UPT, UPT, -UR9, URZ, URZ ;  /* 0x000000ff090c7290 */ /* 0x000fe4000fffe1ff */
[----:B------:R-:W-:Y:S02]  /*2b30*/  USEL UR13, UR9, UR13, !UP2 ;  /* 0x0000000d090d7287 */ /* 0x000fe4000d000000 */
[----:B------:R-:W-:Y:S02]  /*2b40*/  UIADD3 UR44, UPT, UPT, UR30, 0x7400, URZ ;  /* 0x000074001e2c7890 */ /* 0x000fe4000fffe0ff */
[----:B------:R-:W-:Y:S02]  /*2b50*/  UIMAD.WIDE.U32 UR14, UR13, UR25, URZ ;  /* 0x000000190d0e72a5 */ /* 0x000fe4000f8e00ff */
[----:B------:R-:W-:Y:S02]  /*2b60*/  UIMAD UR12, UR18, UR12, UR43 ;  /* 0x0000000c120c72a4 */ /* 0x000fe4000f8e022b */
[----:B------:R-:W-:Y:S02]  /*2b70*/  UIADD3 UR34, UP0, UPT, UR56, 0x180, URZ ;  /* 0x0000018038227890 */ /* 0x000fe4000ff1e0ff */
[----:B------:R-:W-:Y:S02]  /*2b80*/  UIADD3 UR19, UPT, UPT, UR19, 0x1, URZ ;  /* 0x0000000113137890 */ /* 0x000fe4000fffe0ff */
[----:B------:R-:W-:Y:S02]  /*2b90*/  UIADD3.X UR35, UPT, UPT, URZ, UR57, URZ, UP0, !UPT ;  /* 0x00000039ff237290 */ /* 0x000fe400087fe4ff */
[----:B------:R-:W-:Y:S01]  /*2ba0*/  UISETP.NE.AND UP0, UPT, UR19, UR50, UPT ;  /* 0x000000321300728c */ /* 0x000fe2000bf05270 */
[----:B------:R-:W-:Y:S01]  /*2bb0*/  UMOV UR52, 0x0 ;  /* 0x0000000000347882 */ /* 0x000fe20000000000 */
[----:B------:R-:W-:Y:S01]  /*2bc0*/  UMOV UR53, 0x10000000 ;  /* 0x1000000000357882 */ /* 0x000fe20000000000 */
[----:B------:R-:W-:Y:S01]  /*2bd0*/  UMOV UR45, UR41 ;  /* 0x00000029002d7c82 */ /* 0x000fe20008000000 */
[----:B------:R-:W-:Y:S01]  /*2be0*/  UTMALDG.2D.2CTA [UR40], [UR28], desc[UR52] ;  /* 0x000034281c0075b4 */ /* 0x000fe20008209000 */
[----:B------:R-:W-:Y:S01]  /*2bf0*/  UMOV UR47, UR43 ;  /* 0x0000002b002f7c82 */ /* 0x000fe20008000000 */
[----:B------:R-:W-:Y:S02]  /*2c00*/  UMOV UR8, UR15 ;  /* 0x0000000f00087c82 */ /* 0x000fe40008000000 */
[----:B------:R-:W-:Y:S02]  /*2c10*/  USHF.R.U32.HI UR11, URZ, UR24, UR8 ;  /* 0x00000018ff0b7299 */ /* 0x000fe40008011608 */
[----:B------:R-:W-:Y:S02]  /*2c20*/  UIADD3 UR8, UPT, UPT, UR31, 0x26400, URZ ;  /* 0x000264001f087890 */ /* 0x000fe4000fffe0ff */
[----:B------:R-:W-:Y:S01]  /*2c30*/  USEL UR14, UR13, UR11, !UP3 ;  /* 0x0000000b0d0e7287 */ /* 0x000fe2000d800000 */
[----:B------:R-:W-:Y:S01]  /*2c40*/  UTMALDG.2D.2CTA [UR44], [UR28], desc[UR52] ;  /* 0x0000342c1c0075b4 */ /* 0x000fe20008209000 */
[----:B------:R-:W-:Y:S02]  /*2c50*/  UIADD3 UR11, UPT, UPT, -UR13, URZ, URZ ;  /* 0x000000ff0d0b7290 */ /* 0x000fe4000fffe1ff */
[----:B------:R-:W-:Y:S02]  /*2c60*/  UIADD3 UR15, UPT, UPT, -UR14, URZ, URZ ;  /* 0x000000ff0e0f7290 */ /* 0x000fe4000fffe1ff */
        /* <DEDUP_REMOVED lines=10> */
.L_x_30:
[----:B------:R-:W-:Y:S01]  /*2d10*/  SHF.L.U32 R3, R2, 0x1f, RZ ;  /* 0x0000001f02037819 */ /* 0x000fe200000006ff */
[----:B------:R-:W-:-:S03]  /*2d20*/  NOP ;  /* 0x0000000000007918 */ /* 0x000fc60000000000 */
[----:B--2---:R-:W2:Y:S02]  /*2d30*/  SYNCS.PHASECHK.TRANS64.TRYWAIT P0, [UR33+0x140], R3 ;  /* 0x00014003ff0075a7 */ /* 0x004ea40008001121 */
[----:B--2---:R-:W-:Y:S05]  /*2d40*/  @!P0 BRA `(.L_x_37) ;  /* 0x0000006c00808947 */ /* 0x004fea0003800000 */
.L_x_142:
[----:B------:R-:W2:Y:S01]  /*2d50*/  LDS.128 R4, [UR33+0x180] ;  /* 0x00018021ff047984 */ /* 0x000ea20008000c00 */
[----:B------:R-:W-:Y:S02]  /*2d60*/  UIADD3 UR4, UPT, UPT, UR33, 0x148, URZ ;  /* 0x0000014821047890 */ /* 0x000fe4000fffe0ff */
[----:B------:R-:W-:Y:S01]  /*2d70*/  UISETP.GE.AND UP0, UPT, UR39, 0x1, UPT ;  /* 0x000000012700788c */ /* 0x000fe2000bf06270 */
[----:B------:R-:W-:Y:S01]  /*2d80*/  @!PT LDS RZ, [RZ] ;  /* 0x00000000fffff984 */ /* 0x000fe20000000800 */
[----:B------:R-:W-:Y:S01]  /*2d90*/  @!PT LDS RZ, [RZ] ;  /* 0x00000000fffff984 */ /* 0x000fe20000000800 */
[----:B------:R-:W-:Y:S01]  /*2da0*/  @!PT LDS RZ, [RZ] ;  /* 0x00000000fffff984 */ /* 0x000fe20000000800 */
[----:B------:R-:W-:Y:S01]  /*2db0*/  @!PT LDS RZ, [RZ] ;  /* 0x00000000fffff984 */ /* 0x000fe20000000800 */
[----:B------:R4:W-:Y:S06]  /*2dc0*/  MEMBAR.ALL.CTA ;  /* 0x0000000000007992 */ /* 0x0009ec0000008000 */
[----:B----4-:R-:W4:Y:S01]  /*2dd0*/  FENCE.VIEW.ASYNC.S ;  /* 0x00000000000073c6 */ /* 0x010f220000000000 */
[----:B------:R-:W-:-:S09]  /*2de0*/  UPRMT UR4, URZ, 0x654, UR4 ;  /* 0x00000654ff047896 */ /* 0x000fd20008000004 */
[----:B----4-:R-:W-:Y:S01]  /*2df0*/  SYNCS.ARRIVE.TRANS64.RED.A1T0 RZ, [UR4], RZ ;  /* 0x000000ffffff79a7 */ /* 0x010fe20008100404 */
[----:B--2---:R-:W-:-:S13]  /*2e00*/  LOP3.LUT P0, RZ, R6, 0x1, RZ, 0xc0, !PT ;  /* 0x0000000106ff7812 */ /* 0x004fda000780c0ff */
[----:B------:R-:W-:Y:S01]  /*2e10*/  VOTEU.ANY UP1, P0 ;  /* 0x0000000000ff7886 */ /* 0x000fe20000020100 */
[----:B------:R-:W-:-:S13]  /*2e20*/  PLOP3.LUT P0, PT, PT, PT, UP1, 0x80, 0x8 ;  /* 0x000000000008781c */ /* 0x000fda0003f0f018 */
[----:B-1----:R-:W-:Y:S02]  /*2e30*/  @P0 MOV R0, R4 ;  /* 0x0000000400000202 */ /* 0x002fe40000000f00 */
[----:B------:R-:W-:Y:S02]  /*2e40*/  @P0 LOP3.LUT R4, R5, 0xffff, RZ, 0xc0, !PT ;  /* 0x0000ffff05040812 */ /* 0x000fe400078ec0ff */
[----:B------:R-:W-:Y:S02]  /*2e50*/  @P0 R2UR UR6, R0 ;  /* 0x00000000000602ca */ /* 0x000fe400000e0000 */
[----:B------:R-:W-:-:S11]  /*2e60*/  @P0 R2UR UR5, R4 ;  /* 0x00000000040502ca */ /* 0x000fd600000e0000 */
[----:B------:R-:W-:Y:S02]  /*2e70*/  @UP1 UMOV UR59, UR6 ;  /* 0x00000006003b1c82 */ /* 0x000fe40008000000 */
[----:B------:R-:W-:Y:S01]  /*2e80*/  @UP1 UMOV UR58, UR5 ;  /* 0x00000005003a1c82 */ /* 0x000fe20008000000 */
[----:B------:R-:W-:Y:S05]  /*2e90*/  BRA.U !UP0, `(.L_x_38) ;  /* 0x0000000108d47547 */ /* 0x000fea000b800000 */
[----:B------:R-:W3:Y:S01]  /*2ea0*/  LDCU.128 UR16, c[0x0][0xc10] ;  /* 0x00018200ff1077ac */ /* 0x000ee20008000c00 */
[----:B------:R-:W1:Y:S01]  /*2eb0*/  LDCU UR20, c[0x0][0xc20] ;  /* 0x00018400ff1477ac */ /* 0x000e620008000800 */
[----:B------:R-:W2:Y:S01]  /*2ec0*/  LDCU UR13, c[0x0][0xc0c] ;  /* 0x00018180ff0d77ac */ /* 0x000ea20008000800 */
[----:B------:R-:W4:Y:S01]  /*2ed0*/  LDCU.64 UR14, c[0x0][0xc28] ;  /* 0x00018500ff0e77ac */ /* 0x000f220008000a00 */
[----:B------:R-:W-:Y:S02]  /*2ee0*/  UISETP.NE.AND UP3, UPT, UR39, 0x1, UPT ;  /* 0x000000012700788c */ /* 0x000fe4000bf65270 */
[----:B---3--:R-:W-:Y:S02]  /*2ef0*/  UIMAD.WIDE.U32 UR4, UR62, UR19, URZ ;  /* 0x000000133e0472a5 */ /* 0x008fe4000f8e00ff */
[----:B------:R-:W-:Y:S02]  /*2f00*/  UIMAD.WIDE.U32 UR6, UR63, UR16, URZ ;  /* 0x000000103f0672a5 */ /* 0x000fe4000f8e00ff */
[----:B------:R-:W-:-:S02]  /*2f10*/  UISETP.NE.AND UP0, UPT, UR18, 0x1, UPT ;  /* 0x000000011200788c */ /* 0x000fc4000bf05270 */
[----:B------:R-:W-:Y:S01]  /*2f20*/  UIMAD.WIDE.U32 UR10, UR58, UR19, URZ ;  /* 0x000000133a0a72a5 */ /* 0x000fe2000f8e00ff */
[----:B------:R-:W-:Y:S01]  /*2f30*/  UMOV UR4, UR5 ;  /* 0x0000000500047c82 */ /* 0x000fe20008000000 */
[----:B--2---:R-:W-:Y:S02]  /*2f40*/  UISETP.NE.AND UP2, UPT, UR13, 0x1, UPT ;  /* 0x000000010d00788c */ /* 0x004fe4000bf45270 */
[----:B-1----:R-:W-:Y:S02]  /*2f50*/  USHF.R.U32.HI UR5, URZ, UR20, UR4 ;  /* 0x00000014ff057299 */ /* 0x002fe40008011604 */
[----:B------:R-:W-:Y:S01]  /*2f60*/  UIMAD.WIDE.U32 UR8, UR59, UR16, URZ ;  /* 0x000000103b0872a5 */ /* 0x000fe2000f8e00ff */
[----:B------:R-:W-:Y:S01]  /*2f70*/  UMOV UR4, UR7 ;  /* 0x0000000700047c82 */ /* 0x000fe20008000000 */
[----:B------:R-:W-:Y:S02]  /*2f80*/  USEL UR5, UR62, UR5, !UP0 ;  /* 0x000000053e057287 */ /* 0x000fe4000c000000 */
[----:B------:R-:W-:-:S02]  /*2f90*/  USHF.R.U32.HI UR4, URZ, UR17, UR4 ;  /* 0x00000011ff047299 */ /* 0x000fc40008011604 */
[----:B----4-:R-:W-:Y:S02]  /*2fa0*/  UIMAD.WIDE.U32 UR6, UR5, UR14, URZ ;  /* 0x0000000e050672a5 */ /* 0x010fe4000f8e00ff */
[----:B------:R-:W-:Y:S01]  /*2fb0*/  USEL UR12, UR63, UR4, !UP2 ;  /* 0x000000043f0c7287 */ /* 0x000fe2000d000000 */
[----:B------:R-:W-:Y:S02]  /*2fc0*/  UMOV UR8, UR9 ;  /* 0x0000000900087c82 */ /* 0x000fe40008000000 */
[----:B------:R-:W-:Y:S01]  /*2fd0*/  UMOV UR4, UR11 ;  /* 0x0000000b00047c82 */ /* 0x000fe20008000000 */
[----:B------:R-:W-:Y:S01]  /*2fe0*/  UIMAD.WIDE.U32 UR10, UR12, UR14, URZ ;  /* 0x0000000e0c0a72a5 */ /* 0x000fe2000f8e00ff */
[----:B------:R-:W-:Y:S01]  /*2ff0*/  UMOV UR6, UR7 ;  /* 0x0000000700067c82 */ /* 0x000fe20008000000 */
[----:B------:R-:W-:Y:S02]  /*3000*/  USHF.R.U32.HI UR4, URZ, UR20, UR4 ;  /* 0x00000014ff047299 */ /* 0x000fe40008011604 */
[----:B------:R-:W-:-:S02]  /*3010*/  @UP3 USHF.R.U32.HI UR5, URZ, UR15, UR6 ;  /* 0x0000000fff053299 */ /* 0x000fc40008011606 */
[----:B------:R-:W-:Y:S01]  /*3020*/  USHF.R.U32.HI UR17, URZ, UR17, UR8 ;  /* 0x00000011ff117299 */ /* 0x000fe20008011608 */
[----:B------:R-:W-:Y:S01]  /*3030*/  UMOV UR6, UR11 ;  /* 0x0000000b00067c82 */ /* 0x000fe20008000000 */
[----:B------:R-:W-:Y:S02]  /*3040*/  USEL UR4, UR58, UR4, !UP0 ;  /* 0x000000043a047287 */ /* 0x000fe4000c000000 */
[----:B------:R-:W-:Y:S02]  /*3050*/  @UP3 USHF.R.U32.HI UR12, URZ, UR15, UR6 ;  /* 0x0000000fff0c3299 */ /* 0x000fe40008011606 */
[----:B------:R-:W-:Y:S02]  /*3060*/  UIMAD UR6, UR39, UR5, URZ ;  /* 0x00000005270672a4 */ /* 0x000fe4000f8e02ff */
[----:B------:R-:W-:Y:S02]  /*3070*/  USEL UR5, UR59, UR17, !UP2 ;  /* 0x000000113b057287 */ /* 0x000fe4000d000000 */
[----:B------:R-:W-:-:S02]  /*3080*/  UIMAD UR8, UR39, UR12, URZ ;  /* 0x0000000c270872a4 */ /* 0x000fc4000f8e02ff */
[----:B------:R-:W-:Y:S02]  /*3090*/  UISETP.GE.AND UP0, UPT, UR4, UR6, UPT ;  /* 0x000000060400728c */ /* 0x000fe4000bf06270 */
[----:B------:R-:W-:Y:S02]  /*30a0*/  UIMAD.WIDE.U32 UR6, UR4, UR14, URZ ;  /* 0x0000000e040672a5 */ /* 0x000fe4000f8e00ff */
[----:B------:R-:W-:Y:S02]  /*30b0*/  UISETP.GE.OR UP0, UPT, UR5, UR8, UP0 ;  /* 0x000000080500728c */ /* 0x000fe40008706670 */
[----:B------:R-:W-:Y:S02]  /*30c0*/  UIMAD.WIDE.U32 UR8, UR5, UR14, URZ ;  /* 0x0000000e050872a5 */ /* 0x000fe4000f8e00ff */
[----:B------:R-:W-:Y:S01]  /*30d0*/  UIADD3 UR10, UPT, UPT, -UR4, URZ, URZ ;  /* 0x000000ff040a7290 */ /* 0x000fe2000fffe1ff */
[----:B------:R-:W-:Y:S02]  /*30e0*/  UMOV UR6, UR7 ;  /* 0x0000000700067c82 */ /* 0x000fe40008000000 */
[----:B------:R-:W-:-:S02]  /*30f0*/  USHF.R.U32.HI UR6, URZ, UR15, UR6 ;  /* 0x0000000fff067299 */ /* 0x000fc40008011606 */
[----:B------:R-:W-:Y:S02]  /*3100*/  UIMAD UR10, UR18, UR10, UR58 ;  /* 0x0000000a120a72a4 */ /* 0x000fe4000f8e023a */
[----:B------:R-:W-:Y:S01]  /*3110*/  USEL UR6, UR4, UR6, !UP3 ;  /* 0x0000000604067287 */ /* 0x000fe2000d800000 */
[----:B------:R-:W-:Y:S01]  /*3120*/  @!UP0 UMOV UR7, UR9 ;  /* 0x0000000900078c82 */ /* 0x000fe20008000000 */
[----:B------:R-:W-:Y:S02]  /*3130*/  UIADD3 UR9, UPT, UPT, -UR5, URZ, URZ ;  /* 0x000000ff05097290 */ /* 0x000fe4000fffe1ff */
[----:B------:R-:W-:Y:S02]  /*3140*/  @!UP0 USHF.R.U32.HI UR7, URZ, UR15, UR7 ;  /* 0x0000000fff078299 */ /* 0x000fe40008011607 */
[----:B------:R-:W-:Y:S02]  /*3150*/  UIADD3 UR8, UPT, UPT, -UR6, URZ, URZ ;  /* 0x000000ff06087290 */ /* 0x000fe4000fffe1ff */
[----:B------:R-:W-:-:S02]  /*3160*/  @!UP0 USEL UR7, UR5, UR7, !UP3 ;  /* 0x0000000705078287 */ /* 0x000fc4000d800000 */
[----:B------:R-:W-:Y:S02]  /*3170*/  UIMAD UR8, UR39, UR8, UR4 ;  /* 0x00000008270872a4 */ /* 0x000fe4000f8e0204 */
[----:B------:R-:W-:Y:S02]  /*3180*/  @!UP0 UIADD3 UR6, UPT, UPT, UR6, -UR7, URZ ;  /* 0x8000000706068290 */ /* 0x000fe4000fffe0ff */
[----:B------:R-:W-:Y:S02]  /*3190*/  @!UP0 UIMAD UR7, UR8, UR12, UR7 ;  /* 0x0000000c080782a4 */ /* 0x000fe4000f8e0207 */
[----:B------:R-:W-:Y:S02]  /*31a0*/  @!UP0 UIMAD UR4, UR39, UR6, UR5 ;  /* 0x00000006270482a4 */ /* 0x000fe4000f8e0205 */
[----:B------:R-:W-:Y:S02]  /*31b0*/  UIMAD UR6, UR13, UR9, UR59 ;  /* 0x000000090d0672a4 */ /* 0x000fe4000f8e023b */
[----:B------:R-:W-:Y:S01]  /*31c0*/  UIMAD UR58, UR4, UR18, UR10 ;  /* 0x00000012043a72a4 */ /* 0x000fe2000f8e020a */
[----:B------:R-:W-:-:S02]  /*31d0*/  @!UP0 UMOV UR5, UR7 ;  /* 0x0000000700058c82 */ /* 0x000fc40008000000 */
[----:B------:R-:W-:-:S12]  /*31e0*/  UIMAD UR59, UR5, UR13, UR6 ;  /* 0x0000000d053b72a4 */ /* 0x000fd8000f8e0206 */
.L_x_38:
[----:B------:R-:W1:Y:S02]  /*31f0*/  LDCU UR4, c[0x0][0xc30] ;  /* 0x00018600ff0477ac */ /* 0x000e640008000800 */
[----:B-1----:R-:W-:-:S09]  /*3200*/  UISETP.NE.AND UP0, UPT, UR4, 0x1, UPT ;  /* 0x000000010400788c */ /* 0x002fd2000bf05270 */
[----:B------:R-:W-:Y:S05]  /*3210*/  BRA.U UP0, `(.L_x_39) ;  /* 0x0000000100447547 */ /* 0x000fea000b800000 */
[----:B------:R-:W1:Y:S01]  /*3220*/  LDCU.128 UR8, c[0x0][0xc10] ;  /* 0x00018200ff0877ac */ /* 0x000e620008000c00 */
[----:B------:R-:W2:Y:S01]  /*3230*/  LDCU UR12, c[0x0][0xc0c] ;  /* 0x00018180ff0c77ac */ /* 0x000ea20008000800 */
[----:B------:R-:W4:Y:S01]  /*3240*/  LDCU UR13, c[0x0][0xc20] ;  /* 0x00018400ff0d77ac */ /* 0x000f220008000800 */
[----:B-1----:R-:W-:Y:S02]  /*3250*/  UIMAD.WIDE.U32 UR6, UR59, UR8, URZ ;  /* 0x000000083b0672a5 */ /* 0x002fe4000f8e00ff */
[----:B------:R-:W-:Y:S02]  /*3260*/  UIMAD.WIDE.U32 UR4, UR58, UR11, URZ ;  /* 0x0000000b3a0472a5 */ /* 0x000fe4000f8e00ff */
[----:B--2---:R-:W-:Y:S02]  /*3270*/  UISETP.NE.AND UP2, UPT, UR12, 0x1, UPT ;  /* 0x000000010c00788c */ /* 0x004fe4000bf45270 */
[----:B------:R-:W-:Y:S01]  /*3280*/  UISETP.NE.AND UP0, UPT, UR10, 0x1, UPT ;  /* 0x000000010a00788c */ /* 0x000fe2000bf05270 */
[----:B------:R-:W-:-:S02]  /*3290*/  UMOV UR6, UR7 ;  /* 0x0000000700067c82 */ /* 0x000fc40008000000 */
[----:B------:R-:W-:Y:S01]  /*32a0*/  UMOV UR4, UR5 ;  /* 0x0000000500047c82 */ /* 0x000fe20008000000 */
[----:B------:R-:W-:Y:S02]  /*32b0*/  USHF.R.U32.HI UR6, URZ, UR9, UR6 ;  /* 0x00000009ff067299 */ /* 0x000fe40008011606 */
[----:B----4-:R-:W-:Y:S02]  /*32c0*/  USHF.R.U32.HI UR4, URZ, UR13, UR4 ;  /* 0x0000000dff047299 */ /* 0x010fe40008011604 */
[----:B------:R-:W-:Y:S02]  /*32d0*/  USEL UR5, UR59, UR6, !UP2 ;  /* 0x000000063b057287 */ /* 0x000fe4000d000000 */
[----:B------:R-:W-:-:S04]  /*32e0*/  USEL UR4, UR58, UR4, !UP0 ;  /* 0x000000043a047287 */ /* 0x000fc8000c000000 */
[----:B------:R-:W-:Y:S02]  /*32f0*/  UIADD3 UR6, UPT, UPT, UR5, -UR4, URZ ;  /* 0x8000000405067290 */ /* 0x000fe4000fffe0ff */
[----:B------:R-:W-:Y:S02]  /*3300*/  UIADD3 UR4, UPT, UPT, -UR5, UR4, URZ ;  /* 0x0000000405047290 */ /* 0x000fe4000fffe1ff */
[----:B------:R-:W-:Y:S02]  /*3310*/  UIMAD UR58, UR6, UR10, UR58 ;  /* 0x0000000a063a72a4 */ /* 0x000fe4000f8e023a */
[----:B------:R-:W-:-:S12]  /*3320*/  UIMAD UR59, UR4, UR12, UR59 ;  /* 0x0000000c043b72a4 */ /* 0x000fd8000f8e023b */
.L_x_39:
[----:B------:R-:W-:Y:S02]  /*3330*/  R2UR UR5, R64 ;  /* 0x00000000400572ca */ /* 0x000fe400000e0000 */
[----:B------:R-:W-:Y:S02]  /*3340*/  R2UR UR4, R63 ;  /* 0x000000003f0472ca */ /* 0x000fe400000e0000 */
[----:B------:R-:W-:Y:S02]  /*3350*/  PLOP3.LUT P1, PT, PT, PT, PT, 0x80, 0x8 ;  /* 0x000000000008781c */ /* 0x000fe40003f2f070 */
[----:B------:R-:W-:-:S07]  /*3360*/  LOP3.LUT R2, R2, 0x1, RZ, 0x3c, !PT ;  /* 0x0000000102027812 */ /* 0x000fce00078e3cff */
[----:B------:R-:W-:Y:S02]  /*3370*/  UIADD3 UR20, UPT, UPT, UR59, UR5, URZ ;  /* 0x000000053b147290 */ /* 0x000fe4000fffe0ff */
[----:B------:R-:W-:Y:S01]  /*3380*/  UIADD3 UR18, UPT, UPT, UR58, UR4, URZ ;  /* 0x000000043a127290 */ /* 0x000fe2000fffe0ff */
[----:B------:R-:W-:Y:S11]  /*3390*/  BRA.U UP1, `(.L_x_40) ;  /* 0xffffffe5016c7547 */ /* 0x000ff6000b83ffff */
[----:B------:R-:W-:Y:S01]  /*33a0*/  UIADD3 UR33, UPT, UPT, UR33, 0x80, URZ ;  /* 0x0000008021217890 */ /* 0x000fe2000fffe0ff */
[----:B------:R-:W-:-:S03]  /*33b0*/  MOV R3, UR32 ;  /* 0x0000002000037c02 */ /* 0x000fc60008000f00 */
[----:B------:R-:W-:Y:S01]  /*33c0*/  ULEA UR4, UR36, UR33, 0x3 ;  /* 0x0000002124047291 */ /* 0x000fe2000f8e18ff */
[----:B------:R-:W-:-:S08]  /*33d0*/  SHF.L.U32 R3, R3, 0x1f, RZ ;  /* 0x0000001f03037819 */ /* 0x000fd000000006ff */
[----:B------:R-:W1:Y:S02]  /*33e0*/  SYNCS.PHASECHK.TRANS64.TRYWAIT P0, [UR4], R3 ;  /* 0x00000003ff0075a7 */ /* 0x000e640008001104 */
[----:B-1----:R-:W-:Y:S05]  /*33f0*/  @!P0 BRA `(.L_x_41) ;  /* 0x0000006400ec8947 */ /* 0x002fea0003800000 */
.L_x_144:
[----:B------:R-:W-:-:S04]  /*3400*/  UIADD3 UR4, UPT, UPT, UR36, 0x1, URZ ;  /* 0x0000000124047890 */ /* 0x000fc8000fffe0ff */
[----:B------:R-:W-:-:S04]  /*3410*/  UISETP.NE.AND UP0, UPT, UR4, 0x10, UPT ;  /* 0x000000100400788c */ /* 0x000fc8000bf05270 */
[----:B------:R-:W-:Y:S02]  /*3420*/  USEL UR5, URZ, 0x1, UP0 ;  /* 0x00000001ff057887 */ /* 0x000fe40008000000 */
[----:B------:R-:W-:Y:S02]  /*3430*/  USEL UR4, UR4, URZ, UP0 ;  /* 0x000000ff04047287 */ /* 0x000fe40008000000 */
[----:B------:R-:W-:Y:S02]  /*3440*/  ULOP3.LUT UR6, UR32, UR5, URZ, 0x3c, !UPT ;  /* 0x0000000520067292 */ /* 0x000fe4000f8e3cff */
[----:B------:R-:W-:-:S04]  /*3450*/  ULEA UR5, UR4, UR33, 0x3 ;  /* 0x0000002104057291 */ /* 0x000fc8000f8e18ff */
[----:B-1----:R-:W-:-:S04]  /*3460*/  MOV R3, UR6 ;  /* 0x0000000600037c02 */ /* 0x002fc80008000f00 */
[----:B------:R-:W-:-:S04]  /*3470*/  SHF.L.U32 R3, R3, 0x1f, RZ ;  /* 0x0000001f03037819 */ /* 0x000fc800000006ff */
[----:B------:R-:W1:Y:S02]  /*3480*/  SYNCS.PHASECHK.TRANS64.TRYWAIT P0, [UR5], R3 ;  /* 0x00000003ff0075a7 */ /* 0x000e640008001105 */
[----:B-1----:R-:W-:Y:S05]  /*3490*/  @!P0 BRA `(.L_x_42) ;  /* 0x0000006400dc8947 */ /* 0x002fea0003800000 */
.L_x_146:
        /* <DEDUP_REMOVED lines=10> */
.L_x_148:
        /* <DEDUP_REMOVED lines=10> */
.L_x_150:
        /* <DEDUP_REMOVED lines=10> */
.L_x_152:
        /* <DEDUP_REMOVED lines=10> */
.L_x_154:
        /* <DEDUP_REMOVED lines=10> */
.L_x_156:
        /* <DEDUP_REMOVED lines=10> */
.L_x_158:
        /* <DEDUP_REMOVED lines=10> */
.L_x_160:
        /* <DEDUP_REMOVED lines=10> */
.L_x_162:
        /* <DEDUP_REMOVED lines=10> */
.L_x_164:
        /* <DEDUP_REMOVED lines=10> */
.L_x_166:
        /* <DEDUP_REMOVED lines=10> */
.L_x_168:
        /* <DEDUP_REMOVED lines=10> */
.L_x_170:
        /* <DEDUP_REMOVED lines=10> */
.L_x_172:
[----:B------:R-:W-:-:S04]  /*3cc0*/  UIADD3 UR4, UPT, UPT, UR4, 0x1, URZ ;  /* 0x0000000104047890 */ /* 0x000fc8000fffe0ff */
[----:B------:R-:W-:-:S04]  /*3cd0*/  UISETP.NE.AND UP0, UPT, UR4, 0x10, UPT ;  /* 0x000000100400788c */ /* 0x000fc8000bf05270 */
[----:B------:R-:W-:Y:S02]  /*3ce0*/  USEL UR5, URZ, 0x1, UP0 ;  /* 0x00000001ff057887 */ /* 0x000fe40008000000 */
[----:B------:R-:W-:Y:S02]  /*3cf0*/  USEL UR4, UR4, URZ, UP0 ;  /* 0x000000ff04047287 */ /* 0x000fe40008000000 */
[----:B------:R-:W-:Y:S02]  /*3d00*/  ULOP3.LUT UR5, UR6, UR5, URZ, 0x3c, !UPT ;  /* 0x0000000506057292 */ /* 0x000fe4000f8e3cff */
[----:B------:R-:W-:-:S04]  /*3d10*/  ULEA UR4, UR4, UR33, 0x3 ;  /* 0x0000002104047291 */ /* 0x000fc8000f8e18ff */
[----:B------:R-:W-:Y:S02]  /*3d20*/  IMAD.U32 R2, RZ, RZ, UR5 ;  /* 0x00000005ff027e24 */ /* 0x000fe4000f8e00ff */
[----:B-1----:R-:W-:-:S03]  /*3d30*/  MOV R0, UR4 ;  /* 0x0000000400007c02 */ /* 0x002fc60008000f00 */
[----:B------:R-:W-:-:S07]  /*3d40*/  SHF.L.U32 R3, R2, 0x1f, RZ ;  /* 0x0000001f02037819 */ /* 0x000fce00000006ff */
.L_x_56:
[----:B-1----:R1:W2:Y:S02]  /*3d50*/  SYNCS.PHASECHK.TRANS64.TRYWAIT P0, [R0+URZ], R3 ;  /* 0x00000003000075a7 */ /* 0x0022a400080011ff */
[----:B--2---:R-:W-:Y:S05]  /*3d60*/  @!P0 NANOSLEEP.SYNCS 0x989680 ;  /* 0x009896800000895d */ /* 0x004fea0003900000 */
[----:B------:R-:W2:Y:S02]  /*3d70*/  @!P0 SYNCS.PHASECHK.TRANS64 P0, [R0+URZ], R3 ;  /* 0x00000003000085a7 */ /* 0x000ea400080010ff */
[----:B--23--:R-:W-:Y:S05]  /*3d80*/  @P0 EXIT ;  /* 0x000000000000094d */ /* 0x00cfea0003800000 */
[----:B------:R-:W-:Y:S05]  /*3d90*/  BRA `(.L_x_56) ;  /* 0xfffffffc00ec7947 */ /* 0x000fea000383ffff */
.L_x_22:
[----:B------:R-:W2:Y:S02]  /*3da0*/  S2UR UR4, SR_CgaCtaId ;  /* 0x00000000000479c3 */ /* 0x000ea40000008800 */
[----:B--2---:R-:W-:-:S04]  /*3db0*/  UISETP.NE.AND UP0, UPT, UR4, URZ, UPT ;  /* 0x000000ff0400728c */ /* 0x004fc8000bf05270 */
[----:B------:R-:W-:-:S09]  /*3dc0*/  UISETP.NE.OR UP0, UPT, UR19, 0x1, UP0 ;  /* 0x000000011300788c */ /* 0x000fd20008705670 */
[----:B------:R-:W-:Y:S05]  /*3dd0*/  BRA.U UP0, `(.L_x_57) ;  /* 0x0000000100b47547 */ /* 0x000fea000b800000 */
[----:B------:R-:W2:Y:S01]  /*3de0*/  S2UR UR5, SR_CgaCtaId ;  /* 0x00000000000579c3 */ /* 0x000ea20000008800 */
[----:B------:R-:W-:Y:S01]  /*3df0*/  UMOV UR4, 0x400 ;  /* 0x0000040000047882 */ /* 0x000fe20000000000 */
[----:B------:R-:W-:Y:S01]  /*3e00*/  HFMA2 R2, -RZ, RZ, 0, 5.9604644775390625e-08 ;  /* 0x00000001ff027431 */ /* 0x000fe200000001ff */
[----:B------:R-:W-:Y:S01]  /*3e10*/  ISETP.GE.U32.AND P0, PT, R3, 0x2, PT ;  /* 0x000000020300780c */ /* 0x000fe20003f06070 */
[----:B------:R-:W-:Y:S01]  /*3e20*/  IMAD.MOV.U32 R8, RZ, RZ, RZ ;  /* 0x000000ffff087224 */ /* 0x000fe200078e00ff */
[----:B--2---:R-:W-:-:S04]  /*3e30*/  ULEA UR4, UR5, UR4, 0x18 ;  /* 0x0000000405047291 */ /* 0x004fc8000f8ec0ff */
[----:B------:R-:W-:Y:S02]  /*3e40*/  UIADD3 UR5, UPT, UPT, UR4, 0x148, URZ ;  /* 0x0000014804057890 */ /* 0x000fe4000fffe0ff */
[----:B------:R-:W-:Y:S02]  /*3e50*/  UIADD3 UR8, UPT, UPT, UR4, 0x140, URZ ;  /* 0x0000014004087890 */ /* 0x000fe4000fffe0ff */
[----:B------:R-:W-:-:S12]  /*3e60*/  UPRMT UR5, URZ, 0x654, UR5 ;  /* 0x00000654ff057896 */ /* 0x000fd80008000005 */
.L_x_60:
[----:B------:R-:W-:Y:S01]  /*3e70*/  SHF.L.U32 R7, R2, 0x1f, RZ ;  /* 0x0000001f02077819 */ /* 0x000fe200000006ff */
[----:B------:R-:W-:Y:S02]  /*3e80*/  IMAD.U32 R4, RZ, RZ, UR8 ;  /* 0x00000008ff047e24 */ /* 0x000fe4000f8e00ff */
[----:B------:R-:W-:Y:S01]  /*3e90*/  @!P0 IMAD.MOV.U32 R5, RZ, RZ, 0x10 ;  /* 0x00000010ff058424 */ /* 0x000fe200078e00ff */
[----:B------:R-:W2:Y:S02]  /*3ea0*/  SYNCS.PHASECHK.TRANS64.TRYWAIT P1, [UR4+0x148], R7 ;  /* 0x00014807ff0075a7 */ /* 0x000ea40008021104 */
[----:B------:R-:W-:-:S04]  /*3eb0*/  PRMT R9, R3, 0x654, R4 ;  /* 0x0000065403097816 */ /* 0x000fc80000000004 */
[----:B------:R-:W-:Y:S01]  /*3ec0*/  SEL R0, R9, R0, !P0 ;  /* 0x0000000009007207 */ /* 0x000fe20004000000 */
[----:B--2---:R-:W-:Y:S06]  /*3ed0*/  @!P1 BRA `(.L_x_58) ;  /* 0x00000060009c9947 */ /* 0x004fec0003800000 */
.L_x_174:
[----:B------:R-:W-:Y:S01]  /*3ee0*/  UIADD3 UR6, UPT, UPT, UR4, 0x180, URZ ;  /* 0x0000018004067890 */ /* 0x000fe2000fffe0ff */
[----:B------:R3:W-:Y:S01]  /*3ef0*/  @!P0 SYNCS.ARRIVE.TRANS64.RED RZ, [R0+URZ], R5 ;  /* 0x0000000500ff89a7 */ /* 0x0007e200080004ff */
[----:B------:R-:W-:Y:S01]  /*3f00*/  UIADD3 UR7, UPT, UPT, UR4, 0x140, URZ ;  /* 0x0000014004077890 */ /* 0x000fe2000fffe0ff */
[----:B------:R-:W-:-:S08]  /*3f10*/  LOP3.LUT R2, R2, 0x1, RZ, 0x3c, !PT ;  /* 0x0000000102027812 */ /* 0x000fd000078e3cff */
[----:B------:R-:W-:Y:S06]  /*3f20*/  UGETNEXTWORKID.BROADCAST [UR6], [UR7] ;  /* 0x00000000060073ca */ /* 0x000fec0008000100 */
[----:B---3--:R-:W-:-:S04]  /*3f30*/  SHF.L.U32 R5, R8, 0x1f, RZ ;  /* 0x0000001f08057819 */ /* 0x008fc800000006ff */
[----:B------:R-:W3:Y:S02]  /*3f40*/  SYNCS.PHASECHK.TRANS64.TRYWAIT P1, [UR4+0x140], R5 ;  /* 0x00014005ff0075a7 */ /* 0x000ee40008021104 */
[----:B---3--:R-:W-:Y:S05]  /*3f50*/  @!P1 BRA `(.L_x_59) ;  /* 0x0000006000949947 */ /* 0x008fea0003800000 */
.L_x_176:
[----:B--2---:R-:W2:Y:S01]  /*3f60*/  LDS.128 R4, [UR4+0x180] ;  /* 0x00018004ff047984 */ /* 0x004ea20008000c00 */
[----:B------:R-:W-:Y:S01]  /*3f70*/  LOP3.LUT R8, R8, 0x1, RZ, 0x3c, !PT ;  /* 0x0000000108087812 */ /* 0x000fe200078e3cff */
[----:B------:R-:W-:Y:S01]  /*3f80*/  @!PT LDS RZ, [RZ] ;  /* 0x00000000fffff984 */ /* 0x000fe20000000800 */
[----:B------:R-:W-:Y:S01]  /*3f90*/  @!PT LDS RZ, [RZ] ;  /* 0x00000000fffff984 */ /* 0x000fe20000000800 */
[----:B------:R-:W-:Y:S01]  /*3fa0*/  @!PT LDS RZ, [RZ] ;  /* 0x00000000fffff984 */ /* 0x000fe20000000800 */
[----:B------:R-:W-:Y:S01]  /*3fb0*/  @!PT LDS RZ, [RZ] ;  /* 0x00000000fffff984 */ /* 0x000fe20000000800 */
[----:B------:R3:W-:Y:S06]  /*3fc0*/  MEMBAR.ALL.CTA ;  /* 0x0000000000007992 */ /* 0x0007ec0000008000 */
[----:B---3--:R-:W3:Y:S02]  /*3fd0*/  FENCE.VIEW.ASYNC.S ;  /* 0x00000000000073c6 */ /* 0x008ee40000000000 */
[----:B---3--:R-:W-:Y:S01]  /*3fe0*/  SYNCS.ARRIVE.TRANS64.RED.A1T0 RZ, [UR5], RZ ;  /* 0x000000ffffff79a7 */ /* 0x008fe20008100405 */
[----:B--2---:R-:W-:-:S13]  /*3ff0*/  LOP3.LUT P1, RZ, R6, 0x1, RZ, 0xc0, !PT ;  /* 0x0000000106ff7812 */ /* 0x004fda000782c0ff */
[----:B------:R-:W-:Y:S05]  /*4000*/  @P1 BRA `(.L_x_60) ;  /* 0xfffffffc00981947 */ /* 0x000fea000383ffff */
[----:B------:R-:W-:-:S04]  /*4010*/  SHF.L.U32 R0, R2, 0x1f, RZ ;  /* 0x0000001f02007819 */ /* 0x000fc800000006ff */
[----:B------:R-:W2:Y:S02]  /*4020*/  SYNCS.PHASECHK.TRANS64 P0, [UR4+0x148], R0 ;  /* 0x00014800ff0075a7 */ /* 0x000ea40008001004 */
[----:B-12---:R-:W-:Y:S05]  /*4030*/  @P0 EXIT ;  /* 0x000000000000094d */ /* 0x006fea0003800000 */
[----:B------:R-:W-:-:S07]  /*4040*/  MOV R0, UR4 ;  /* 0x0000000400007c02 */ /* 0x000fce0008000f00 */
.L_x_61:
[----:B-1----:R-:W-:-:S04]  /*4050*/  SHF.L.U32 R3, R2, 0x1f, RZ ;  /* 0x0000001f02037819 */ /* 0x002fc800000006ff */
[----:B------:R1:W2:Y:S03]  /*4060*/  SYNCS.PHASECHK.TRANS64.TRYWAIT P0, [R0+URZ+0x148], R3 ;  /* 0x00014803000075a7 */ /* 0x0002a600080011ff */
[----:B--2---:R-:W-:Y:S05]  /*4070*/  @!P0 NANOSLEEP.SYNCS 0x989680 ;  /* 0x009896800000895d */ /* 0x004fea0003900000 */
[----:B------:R-:W2:Y:S02]  /*4080*/  @!P0 SYNCS.PHASECHK.TRANS64 P0, [R0+URZ+0x148], R3 ;  /* 0x00014803000085a7 */ /* 0x000ea400080010ff */
[----:B--2---:R-:W-:Y:S05]  /*4090*/  @P0 EXIT ;  /* 0x000000000000094d */ /* 0x004fea0003800000 */
[----:B------:R-:W-:Y:S05]  /*40a0*/  BRA `(.L_x_61) ;  /* 0xfffffffc00e87947 */ /* 0x000fea000383ffff */
.L_x_57:
[----:B------:R-:W-:Y:S05]  /*40b0*/  BRA.U UP4, `(.L_x_62) ;  /* 0x0000001104a07547 */ /* 0x000fea000b800000 */
[----:B------:R-:W2:Y:S01]  /*40c0*/  S2UR UR4, SR_CgaCtaId ;  /* 0x00000000000479c3 */ /* 0x000ea20000008800 */
[----:B------:R-:W-:Y:S01]  /*40d0*/  UMOV UR5, 0x40 ;  /* 0x0000004000057882 */ /* 0x000fe20000000000 */
[----:B------:R-:W-:Y:S01]  /*40e0*/  NOP ;  /* 0x0000000000007918 */ /* 0x000fe20000000000 */
[----:B------:R-:W-:Y:S01]  /*40f0*/  UMOV UR6, 0x400 ;  /* 0x0000040000067882 */ /* 0x000fe20000000000 */
[----:B--2---:R-:W-:Y:S02]  /*4100*/  ULEA UR5, UR4, UR5, 0x18 ;  /* 0x0000000504057291 */ /* 0x004fe4000f8ec0ff */
[----:B------:R-:W-:-:S07]  /*4110*/  ULEA UR6, UR4, UR6, 0x18 ;  /* 0x0000000604067291 */ /* 0x000fce000f8ec0ff */
[----:B------:R-:W2:Y:S02]  /*4120*/  LDS.U8 R3, [UR5+0x1c] ;  /* 0x00001c05ff037984 */ /* 0x000ea40008000000 */
[----:B--2---:R-:W-:-:S13]  /*4130*/  ISETP.NE.AND P0, PT, R3, RZ, PT ;  /* 0x000000ff0300720c */ /* 0x004fda0003f05270 */
[----:B------:R-:W-:Y:S05]  /*4140*/  @P0 BRA `(.L_x_63) ;  /* 0x0000000400080947 */ /* 0x000fea0003800000 */
[----:B------:R-:W-:Y:S02]  /*4150*/  UISETP.NE.U32.AND UP1, UPT, UR41, 0x1, UPT ;  /* 0x000000012900788c */ /* 0x000fe4000bf25070 */
[----:B------:R-:W-:-:S07]  /*4160*/  UIADD3 UR7, UPT, UPT, UR5, 0x8, URZ ;  /* 0x0000000805077890 */ /* 0x000fce000fffe0ff */
[----:B------:R-:W-:Y:S05]  /*4170*/  BRA.U !UP1, `(.L_x_64) ;  /* 0x00000001099c7547 */ /* 0x000fea000b800000 */
[----:B------:R-:W-:Y:S01]  /*4180*/  ELECT P0, URZ, PT ;  /* 0x0000000000ff782f */ /* 0x000fe20003800000 */
[----:B------:R-:W-:-:S12]  /*4190*/  BSSY B0, `(.L_x_64) ;  /* 0x0000025000007945 */ /* 0x000fd80003800000 */
[----:B------:R-:W-:Y:S05]  /*41a0*/  @!P0 BRA `(.L_x_65) ;  /* 0x00000000008c8947 */ /* 0x000fea0003800000 */
[----:B------:R-:W-:-:S05]  /*41b0*/  UMOV UR4, 0x10 ;  /* 0x0000001000047882 */ /* 0x000fca0000000000 */
[----:B------:R-:W-:Y:S04]  /*41c0*/  DEPBAR.LE SB2, 0x36 ;  /* 0x0000ad800000791a */ /* 0x000fe80000000000 */
[----:B------:R-:W2:Y:S02]  /*41d0*/  UTCATOMSWS.2CTA.FIND_AND_SET.ALIGN UP0, UR4, UR4 ;  /* 0x00000004000475e3 */ /* 0x000ea40008200800 */
[----:B--2---:R-:W-:Y:S01]  /*41e0*/  MOV R10, UR4 ;  /* 0x00000004000a7c02 */ /* 0x004fe20008000f00 */
[----:B------:R-:W-:Y:S06]  /*41f0*/  BRA.U UP0, `(.L_x_66) ;  /* 0x0000000100187547 */ /* 0x000fec000b800000 */
.L_x_67:
[----:B------:R-:W-:Y:S05]  /*4200*/  NANOSLEEP 0x64 ;  /* 0x000000640000795d */ /* 0x000fea0003800000 */
[----:B------:R-:W-:-:S05]  /*4210*/  UMOV UR4, 0x10 ;  /* 0x0000001000047882 */ /* 0x000fca0000000000 */
[----:B------:R-:W-:Y:S04]  /*4220*/  DEPBAR.LE SB2, 0x36 ;  /* 0x0000ad800000791a */ /* 0x000fe80000000000 */
[----:B------:R-:W2:Y:S02]  /*4230*/  UTCATOMSWS.2CTA.FIND_AND_SET.ALIGN UP0, UR4, UR4 ;  /* 0x00000004000475e3 */ /* 0x000ea40008200800 */
[----:B--2---:R-:W-:Y:S01]  /*4240*/  MOV R10, UR4 ;  /* 0x00000004000a7c02 */ /* 0x004fe20008000f00 */
[----:B------:R-:W-:Y:S05]  /*4250*/  BRA.U !UP0, `(.L_x_67) ;  /* 0xfffffffd08e87547 */ /* 0x000fea000b83ffff */
.L_x_66:
[----:B------:R-:W2:Y:S01]  /*4260*/  LDS R6, [UR5+0x10] ;  /* 0x00001005ff067984 */ /* 0x000ea20008000800 */
[----:B------:R-:W-:Y:S01]  /*4270*/  IMAD.U32 R3, RZ, RZ, UR6 ;  /* 0x00000006ff037e24 */ /* 0x000fe2000f8e00ff */
[----:B------:R-:W-:-:S03]  /*4280*/  MOV R4, UR40 ;  /* 0x0000002800047c02 */ /* 0x000fc60008000f00 */
[----:B------:R-:W-:Y:S01]  /*4290*/  VIADD R3, R3, 0x190 ;  /* 0x0000019003037836 */ /* 0x000fe20000000000 */
[----:B--2---:R-:W-:-:S04]  /*42a0*/  SHF.L.U32 R6, R6, 0x1f, RZ ;  /* 0x0000001f06067819 */ /* 0x004fc800000006ff */
[----:B------:R-:W2:Y:S02]  /*42b0*/  SYNCS.PHASECHK.TRANS64.TRYWAIT P0, [UR5+0x8], R6 ;  /* 0x00000806ff0075a7 */ /* 0x000ea40008001105 */
[----:B--2---:R-:W-:Y:S05]  /*42c0*/  @P0 BRA `(.L_x_68) ;  /* 0x0000000000080947 */ /* 0x004fea0003800000 */
[----:B------:R-:W2:Y:S02]  /*42d0*/  SYNCS.PHASECHK.TRANS64.TRYWAIT P0, [UR5+0x8], R6 ;  /* 0x00000806ff0075a7 */ /* 0x000ea40008001105 */
[----:B--2---:R-:W-:Y:S05]  /*42e0*/  @!P0 BRA `(.L_x_69) ;  /* 0x0000005c00c88947 */ /* 0x004fea0003800000 */
.L_x_68:
[----:B------:R-:W-:Y:S01]  /*42f0*/  PRMT R4, R4, 0x654, R3 ;  /* 0x0000065404047816 */ /* 0x000fe20000000003 */
[----:B------:R-:W-:Y:S01]  /*4300*/  HFMA2 R3, -RZ, RZ, 0, 5.9604644775390625e-08 ;  /* 0x00000001ff037431 */ /* 0x000fe200000001ff */
[----:B------:R-:W-:Y:S01]  /*4310*/  UPRMT UR4, UR40, 0x654, UR7 ;  /* 0x0000065428047896 */ /* 0x000fe20008000007 */
[----:B------:R-:W-:Y:S02]  /*4320*/  IMAD.MOV.U32 R7, RZ, RZ, 0xffff ;  /* 0x0000ffffff077424 */ /* 0x000fe400078e00ff */
[----:B--2---:R-:W-:Y:S02]  /*4330*/  IMAD.MOV.U32 R6, RZ, RZ, 0x4 ;  /* 0x00000004ff067424 */ /* 0x004fe400078e00ff */
[----:B------:R-:W-:Y:S01]  /*4340*/  IMAD.SHL.U32 R9, R10, 0x20, RZ ;  /* 0x000000200a097824 */ /* 0x000fe200078e00ff */
[----:B------:R-:W-:Y:S02]  /*4350*/  MOV R5, UR4 ;  /* 0x0000000400057c02 */ /* 0x000fe40008000f00 */
[-C--:B------:R-:W-:Y:S01]  /*4360*/  SHF.L.U32 R8, R7, R10.reuse, RZ ;  /* 0x0000000a07087219 */ /* 0x080fe200000006ff */
[----:B------:R2:W-:Y:S01]  /*4370*/  SYNCS.ARRIVE.TRANS64.RED RZ, [UR4], R6 ;  /* 0x00000006ffff79a7 */ /* 0x0005e20008000404 */
[----:B------:R-:W-:Y:S01]  /*4380*/  SHF.L.U32 R7, R3, R10, RZ ;  /* 0x0000000a03077219 */ /* 0x000fe200000006ff */
[----:B------:R2:W-:Y:S04]  /*4390*/  STS [UR6+0x190], R9 ;  /* 0x00019009ff007988 */ /* 0x0005e80008000806 */
[----:B------:R2:W-:Y:S04]  /*43a0*/  STAS [R4.64], R10 ;  /* 0x0000000a04007dbd */ /* 0x0005e8000c0008ff */
[----:B------:R2:W-:Y:S04]  /*43b0*/  ATOMS.OR RZ, [UR5+0x14], R8 ;  /* 0x00001408ffff798c */ /* 0x0005e8000b000005 */
[----:B------:R2:W-:Y:S04]  /*43c0*/  ATOMS.OR RZ, [UR5+0x18], R7 ;  /* 0x00001807ffff798c */ /* 0x0005e8000b000005 */
[----:B------:R2:W-:Y:S02]  /*43d0*/  ATOMS.XOR RZ, [UR5+0x10], R3 ;  /* 0x00001003ffff798c */ /* 0x0005e4000b800005 */
.L_x_65:
[----:B-1----:R-:W-:Y:S05]  /*43e0*/  BSYNC B0 ;  /* 0x0000000000007941 */ /* 0x002fea0003800000 */
.L_x_64:
[----:B------:R-:W-:Y:S05]  /*43f0*/  BRA.U UP1, `(.L_x_70) ;  /* 0x00000001016c7547 */ /* 0x000fea000b800000 */
[----:B------:R-:W-:-:S03]  /*4400*/  UMOV UR4, 0xffffffff ;  /* 0xffffffff00047882 */ /* 0x000fc60000000000 */
[----:B------:R-:W-:Y:S05]  /*4410*/  BRA.DIV UR4, `(.L_x_71) ;  /* 0x0000005e04947947 */ /* 0x000fea000b800000 */
[----:B------:R-:W-:-:S13]  /*4420*/  ELECT P6, URZ, PT ;  /* 0x0000000000ff782f */ /* 0x000fda00038c0000 */
.L_x_179:
[----:B------:R-:W-:Y:S05]  /*4430*/  @!P6 BRA `(.L_x_70) ;  /* 0x00000000005ce947 */ /* 0x000fea0003800000 */
[----:B--2---:R-:W2:Y:S02]  /*4440*/  LDS R4, [UR5+0x10] ;  /* 0x00001005ff047984 */ /* 0x004ea40008000800 */
[----:B--2---:R-:W-:-:S04]  /*4450*/  SHF.L.U32 R4, R4, 0x1f, RZ ;  /* 0x0000001f04047819 */ /* 0x004fc800000006ff */
[----:B------:R-:W2:Y:S02]  /*4460*/  SYNCS.PHASECHK.TRANS64.TRYWAIT P0, [UR5+0x8], R4 ;  /* 0x00000804ff0075a7 */ /* 0x000ea40008001105 */
[----:B--2---:R-:W-:Y:S05]  /*4470*/  @P0 BRA `(.L_x_72) ;  /* 0x0000000000080947 */ /* 0x004fea0003800000 */
[----:B------:R-:W2:Y:S02]  /*4480*/  SYNCS.PHASECHK.TRANS64.TRYWAIT P0, [UR5+0x8], R4 ;  /* 0x00000804ff0075a7 */ /* 0x000ea40008001105 */
[----:B--2---:R-:W-:Y:S05]  /*4490*/  @!P0 BRA `(.L_x_73) ;  /* 0x0000005c00948947 */ /* 0x004fea0003800000 */
.L_x_72:
[----:B------:R-:W3:Y:S01]  /*44a0*/  LDS R6, [UR6+0x190] ;  /* 0x00019006ff067984 */ /* 0x000ee20008000800 */
[----:B--2---:R-:W-:Y:S02]  /*44b0*/  HFMA2 R3, -RZ, RZ, 0, 5.9604644775390625e-08 ;  /* 0x00000001ff037431 */ /* 0x004fe400000001ff */
[----:B------:R-:W-:Y:S01]  /*44c0*/  IMAD.MOV.U32 R4, RZ, RZ, 0xffff ;  /* 0x0000ffffff047424 */ /* 0x000fe200078e00ff */
[----:B------:R-:W-:Y:S01]  /*44d0*/  UPRMT UR4, UR40, 0x654, UR7 ;  /* 0x0000065428047896 */ /* 0x000fe20008000007 */
[----:B---3--:R-:W-:-:S03]  /*44e0*/  IMAD.SHL.U32 R5, R6, 0x20, RZ ;  /* 0x0000002006057824 */ /* 0x008fc600078e00ff */
[-C--:B------:R-:W-:Y:S02]  /*44f0*/  SHF.L.U32 R4, R4, R6.reuse, RZ ;  /* 0x0000000604047219 */ /* 0x080fe400000006ff */
[----:B------:R-:W-:Y:S01]  /*4500*/  SHF.L.U32 R6, R3, R6, RZ ;  /* 0x0000000603067219 */ /* 0x000fe200000006ff */
[----:B------:R3:W-:Y:S04]  /*4510*/  STS [UR6+0x190], R5 ;  /* 0x00019005ff007988 */ /* 0x0007e80008000806 */
[----:B------:R3:W-:Y:S04]  /*4520*/  ATOMS.OR RZ, [UR5+0x14], R4 ;  /* 0x00001404ffff798c */ /* 0x0007e8000b000005 */
[----:B------:R3:W-:Y:S01]  /*4530*/  ATOMS.OR RZ, [UR5+0x18], R6 ;  /* 0x00001806ffff798c */ /* 0x0007e2000b000005 */
[----:B------:R-:W-:Y:S03]  /*4540*/  SYNCS.ARRIVE.TRANS64.RED.A1T0 RZ, [UR4], RZ ;  /* 0x000000ffffff79a7 */ /* 0x000fe60008100404 */
[----:B------:R3:W-:Y:S01]  /*4550*/  ATOMS.XOR RZ, [UR5+0x10], R3 ;  /* 0x00001003ffff798c */ /* 0x0007e2000b800005 */
[----:B------:R-:W-:Y:S05]  /*4560*/  BRA `(.L_x_70) ;  /* 0x0000000000107947 */ /* 0x000fea0003800000 */
.L_x_63:
[----:B------:R-:W-:Y:S02]  /*4570*/  MOV R3, 0xffffffff ;  /* 0xffffffff00037802 */ /* 0x000fe40000000f00 */
[----:B------:R-:W-:-:S03]  /*4580*/  MOV R4, 0x45b0 ;  /* 0x000045b000047802 */ /* 0x000fc60000000f00 */
[----:B------:R2:W-:Y:S04]  /*4590*/  STS [UR6+0x190], R3 ;  /* 0x00019003ff007988 */ /* 0x0005e80008000806 */
[----:B-12--5:R-:W-:Y:S05]  /*45a0*/  CALL.REL.NOINC `($__internal_1_$__cuda_sm10x_tcgen05_guardrail_trap_phase_invalid_during_alloc) ;  /* 0x0000006000d07944 */ /* 0x026fea0003c00000 */
.L_x_70:
[----:B------:R-:W-:Y:S05]  /*45b0*/  WARPSYNC.ALL ;  /* 0x0000000000007948 */ /* 0x000fea0003800000 */
[----:B------:R-:W4:Y:S01]  /*45c0*/  S2UR UR21, SR_CgaCtaId ;  /* 0x00000000001579c3 */ /* 0x000f220000008800 */
[----:B------:R-:W-:Y:S01]  /*45d0*/  UMOV UR4, 0x400 ;  /* 0x0000040000047882 */ /* 0x000fe20000000000 */
[----:B------:R-:W-:-:S06]  /*45e0*/  NOP ;  /* 0x0000000000007918 */ /* 0x000fcc0000000000 */
[----:B------:R-:W-:Y:S06]  /*45f0*/  BAR.ARV 0x6, 0xa0 ;  /* 0x0182800000007b1d */ /* 0x000fec0000002000 */
[----:B------:R-:W1:Y:S01]  /*4600*/  LDCU UR7, c[0x0][0x394] ;  /* 0x00007280ff0777ac */ /* 0x000e620008000800 */
[----:B------:R-:W-:Y:S01]  /*4610*/  LOP3.LUT R2, R2, 0xffff, RZ, 0xc0, !PT ;  /* 0x0000ffff02027812 */ /* 0x000fe200078ec0ff */
[----:B------:R-:W-:Y:S01]  /*4620*/  IMAD.MOV.U32 R11, RZ, RZ, 0x1 ;  /* 0x00000001ff0b7424 */ /* 0x000fe200078e00ff */
[----:B------:R-:W-:Y:S01]  /*4630*/  LOP3.LUT R0, R0, 0xffff, RZ, 0xc0, !PT ;  /* 0x0000ffff00007812 */ /* 0x000fe200078ec0ff */
[----:B--2---:R-:W-:Y:S01]  /*4640*/  IMAD.MOV.U32 R10, RZ, RZ, RZ ;  /* 0x000000ffff0a7224 */ /* 0x004fe200078e00ff */
[----:B------:R-:W-:Y:S01]  /*4650*/  R2UR UR22, R2 ;  /* 0x00000000021672ca */ /* 0x000fe200000e0000 */
[----:B------:R-:W-:Y:S01]  /*4660*/  IMAD.MOV.U32 R8, RZ, RZ, RZ ;  /* 0x000000ffff087224 */ /* 0x000fe200078e00ff */
[----:B------:R-:W-:Y:S01]  /*4670*/  R2UR UR37, R0 ;  /* 0x00000000002572ca */ /* 0x000fe200000e0000 */
[----:B------:R-:W-:Y:S01]  /*4680*/  UMOV UR25, URZ ;  /* 0x000000ff00197c82 */ /* 0x000fe20008000000 */
[----:B------:R-:W-:Y:S01]  /*4690*/  UMOV UR18, URZ ;  /* 0x000000ff00127c82 */ /* 0x000fe20008000000 */
[----:B----4-:R-:W-:-:S02]  /*46a0*/  ULEA UR21, UR21, UR4, 0x18 ;  /* 0x0000000415157291 */ /* 0x010fc4000f8ec0ff */
[----:B------:R-:W-:Y:S02]  /*46b0*/  UISETP.NE.AND UP4, UPT, UR41, URZ, UPT ;  /* 0x000000ff2900728c */ /* 0x000fe4000bf85270 */
[----:B------:R-:W-:Y:S02]  /*46c0*/  UIADD3 UR5, UPT, UPT, UR21, 0x6400, URZ ;  /* 0x0000640015057890 */ /* 0x000fe4000fffe0ff */
[----:B------:R-:W-:Y:S02]  /*46d0*/  UIADD3 UR6, UPT, UPT, UR21, 0x26400, URZ ;  /* 0x0002640015067890 */ /* 0x000fe4000fffe0ff */
[----:B-1----:R-:W-:Y:S01]  /*46e0*/  UIADD3 UR7, UPT, UPT, UR7, 0x1f, URZ ;  /* 0x0000001f07077890 */ /* 0x002fe2000fffe0ff */
[----:B---3--:R-:W1:Y:S01]  /*46f0*/  LDS R3, [UR21+0x190] ;  /* 0x00019015ff037984 */ /* 0x008e620008000800 */
[----:B------:R-:W-:Y:S02]  /*4700*/  USHF.R.U32.HI UR5, URZ, 0x4, UR5 ;  /* 0x00000004ff057899 */ /* 0x000fe40008011605 */
[----:B------:R-:W-:-:S02]  /*4710*/  USHF.R.S32.HI UR4, URZ, 0x1f, UR7 ;  /* 0x0000001fff047899 */ /* 0x000fc40008011407 */
[----:B------:R-:W-:Y:S02]  /*4720*/  UIADD3 UR36, UPT, UPT, UR21, 0x148, URZ ;  /* 0x0000014815247890 */ /* 0x000fe4000fffe0ff */
[----:B------:R-:W-:Y:S02]  /*4730*/  ULEA.HI UR4, UR4, UR7, URZ, 0x5 ;  /* 0x0000000704047291 */ /* 0x000fe4000f8f28ff */
[----:B------:R-:W-:Y:S02]  /*4740*/  USHF.R.U32.HI UR6, URZ, 0x4, UR6 ;  /* 0x00000004ff067899 */ /* 0x000fe40008011606 */
[----:B------:R-:W-:Y:S02]  /*4750*/  USHF.R.S32.HI UR27, URZ, 0x5, UR4 ;  /* 0x00000005ff1b7899 */ /* 0x000fe40008011404 */
[----:B------:R-:W-:Y:S02]  /*4760*/  ULOP3.LUT UR23, UR5, 0x3fff, URZ, 0xc0, !UPT ;  /* 0x00003fff05177892 */ /* 0x000fe4000f8ec0ff */
[----:B------:R-:W-:-:S02]  /*4770*/  UISETP.LT.AND UP0, UPT, UR27, 0x1, UPT ;  /* 0x000000011b00788c */ /* 0x000fc4000bf01270 */
[----:B------:R-:W-:Y:S02]  /*4780*/  UPRMT UR36, URZ, 0x654, UR36 ;  /* 0x00000654ff247896 */ /* 0x000fe40008000024 */
[----:B------:R-:W-:Y:S02]  /*4790*/  USEL UR38, UR27, 0x1, !UP0 ;  /* 0x000000011b267887 */ /* 0x000fe4000c000000 */
[----:B------:R-:W-:Y:S02]  /*47a0*/  ULOP3.LUT UR24, UR6, 0x3fff, URZ, 0xc0, !UPT ;  /* 0x00003fff06187892 */ /* 0x000fe4000f8ec0ff */
[----:B------:R-:W-:Y:S02]  /*47b0*/  ULOP3.LUT UR23, UR23, 0x1000000, URZ, 0xfc, !UPT ;  /* 0x0100000017177892 */ /* 0x000fe4000f8efcff */
[----:B------:R-:W-:Y:S01]  /*47c0*/  UIADD3 UR38, UPT, UPT, -UR38, URZ, URZ ;  /* 0x000000ff26267290 */ /* 0x000fe2000fffe1ff */
[----:B------:R-:W-:Y:S01]  /*47d0*/  UMOV UR34, 0x0 ;  /* 0x0000000000227882 */ /* 0x000fe20000000000 */
[----:B------:R-:W-:Y:S01]  /*47e0*/  UMOV UR35, 0x8118910 ;  /* 0x0811891000237882 */ /* 0x000fe20000000000 */
[----:B------:R-:W-:Y:S01]  /*47f0*/  UMOV UR32, 0x0 ;  /* 0x0000000000207882 */ /* 0x000fe20000000000 */
[----:B------:R-:W-:Y:S01]  /*4800*/  UMOV UR33, 0x8118910 ;  /* 0x0811891000217882 */ /* 0x000fe20000000000 */
[----:B------:R-:W-:Y:S01]  /*4810*/  UMOV UR30, 0x0 ;  /* 0x00000000001e7882 */ /* 0x000fe20000000000 */
[----:B------:R-:W-:Y:S01]  /*4820*/  UMOV UR31, 0x8118910 ;  /* 0x08118910001f7882 */ /* 0x000fe20000000000 */
[----:B------:R-:W-:Y:S01]  /*4830*/  UMOV UR28, 0x0 ;  /* 0x00000000001c7882 */ /* 0x000fe20000000000 */
[----:B------:R-:W-:Y:S01]  /*4840*/  UMOV UR29, 0x8118910 ;  /* 0x08118910001d7882 */ /* 0x000fe20000000000 */
[C---:B-1----:R-:W-:Y:S01]  /*4850*/  VIADD R5, R3.reuse, 0x20 ;  /* 0x0000002003057836 */ /* 0x042fe20000000000 */
[----:B------:R-:W-:-:S04]  /*4860*/  LOP3.LUT R4, R3, 0xffff, RZ, 0xc0, !PT ;  /* 0x0000ffff03047812 */ /* 0x000fc800078ec0ff */
[----:B------:R-:W-:-:S05]  /*4870*/  LOP3.LUT R5, R5, 0xffff, RZ, 0xc0, !PT ;  /* 0x0000ffff05057812 */ /* 0x000fca00078ec0ff */
[----:B------:R1:W-:Y:S02]  /*4880*/  STL.64 [R1], R4 ;  /* 0x0000000401007387 */ /* 0x0003e40000100a00 */
.L_x_82:
[----:B-1----:R-:W-:-:S04]  /*4890*/  SHF.L.U32 R5, R10, 0x1f, RZ ;  /* 0x0000001f0a057819 */ /* 0x002fc800000006ff */
[----:B------:R-:W1:Y:S02]  /*48a0*/  SYNCS.PHASECHK.TRANS64.TRYWAIT P0, [UR21+0x140], R5 ;  /* 0x00014005ff0075a7 */ /* 0x000e640008001115 */
[----:B-12-4-:R-:W-:Y:S05]  /*48b0*/  @!P0 BRA `(.L_x_74) ;  /* 0x0000005800a48947 */ /* 0x016fea0003800000 */
.L_x_181:
[----:B-1----:R-:W1:Y:S01]  /*48c0*/  LDS.128 R4, [UR21+0x180] ;  /* 0x00018015ff047984 */ /* 0x002e620008000c00 */
[----:B------:R-:W-:Y:S01]  /*48d0*/  ULEA UR26, UR25, UR21, 0x3 ;  /* 0x00000015191a7291 */ /* 0x000fe2000f8e18ff */
[----:B------:R-:W-:Y:S01]  /*48e0*/  @!PT LDS RZ, [RZ] ;  /* 0x00000000fffff984 */ /* 0x000fe20000000800 */
[----:B------:R-:W-:Y:S01]  /*48f0*/  @!PT LDS RZ, [RZ] ;  /* 0x00000000fffff984 */ /* 0x000fe20000000800 */
[----:B------:R-:W-:Y:S01]  /*4900*/  @!PT LDS RZ, [RZ] ;  /* 0x00000000fffff984 */ /* 0x000fe20000000800 */
[----:B------:R-:W-:Y:S01]  /*4910*/  @!PT LDS RZ, [RZ] ;  /* 0x00000000fffff984 */ /* 0x000fe20000000800 */
[----:B------:R2:W-:Y:S06]  /*4920*/  MEMBAR.ALL.CTA ;  /* 0x0000000000007992 */ /* 0x0005ec0000008000 */
[----:B--2---:R-:W2:Y:S02]  /*4930*/  FENCE.VIEW.ASYNC.S ;  /* 0x00000000000073c6 */ /* 0x004ea40000000000 */
[----:B--2---:R-:W-:Y:S01]  /*4940*/  SYNCS.ARRIVE.TRANS64.RED.A1T0 RZ, [UR36], RZ ;  /* 0x000000ffffff79a7 */ /* 0x004fe20008100424 */
[----:B------:R-:W-:Y:S05]  /*4950*/  BRA.U UP4, `(.L_x_75) ;  /* 0x00000001040c7547 */ /* 0x000fea000b800000 */
[----:B------:R-:W-:-:S04]  /*4960*/  SHF.L.U32 R9, R11, 0x1f, RZ ;  /* 0x0000001f0b097819 */ /* 0x000fc800000006ff */
[----:B------:R-:W2:Y:S02]  /*4970*/  SYNCS.PHASECHK.TRANS64.TRYWAIT P0, [UR26+0x160], R9 ;  /* 0x00016009ff0075a7 */ /* 0x000ea4000800111a */
[----:B--2---:R-:W-:Y:S05]  /*4980*/  @!P0 BRA `(.L_x_76) ;  /* 0x0000005800888947 */ /* 0x004fea0003800000 */
.L_x_75:
[----:B------:R-:W-:Y:S05]  /*4990*/  BRA.U UP4, `(.L_x_77) ;  /* 0x00000005040c7547 */ /* 0x000fea000b800000 */
[----:B------:R-:W3:Y:S02]  /*49a0*/  LDCU UR4, c[0x0][0x394] ;  /* 0x00007280ff0477ac */ /* 0x000ee40008000800 */
[----:B---3--:R-:W-:-:S09]  /*49b0*/  UISETP.GE.AND UP0, UPT, UR4, 0x1, UPT ;  /* 0x000000010400788c */ /* 0x008fd2000bf06270 */
[----:B------:R-:W-:Y:S05]  /*49c0*/  BRA.U !UP0, `(.L_x_78) ;  /* 0x0000000108f47547 */ /* 0x000fea000b800000 */
[----:B------:R-:W-:Y:S01]  /*49d0*/  ULEA UR4, UR25, UR49, 0x2 ;  /* 0x0000003119047291 */ /* 0x000fe2000f8e10ff */
[----:B--2---:R-:W-:-:S08]  /*49e0*/  SHF.L.U32 R0, R8, 0x1f, RZ ;  /* 0x0000001f08007819 */ /* 0x004fd000000006ff */
[----:B------:R-:W5:Y:S01]  /*49f0*/  LDL R2, [UR4] ;  /* 0x00000004ff027983 */ /* 0x000f620008100800 */
[----:B------:R-:W-:Y:S02]  /*4a00*/  ULEA UR4, UR18, UR21, 0x3 ;  /* 0x0000001512047291 */ /* 0x000fe4000f8e18ff */
[----:B------:R-:W-:Y:S01]  /*4a10*/  UPLOP3.LUT UP2, UPT, UPT, UPT, UPT, 0x40, 0x4 ;  /* 0x000000000004789c */ /* 0x000fe20003f4e870 */
[----:B------:R-:W-:Y:S01]  /*4a20*/  UMOV UR20, UR38 ;  /* 0x0000002600147c82 */ /* 0x000fe20008000000 */
[----:B------:R-:W-:-:S05]  /*4a30*/  UMOV UR19, UR27 ;  /* 0x0000001b00137c82 */ /* 0x000fca0008000000 */
[----:B------:R2:W3:Y:S01]  /*4a40*/  SYNCS.PHASECHK.TRANS64.TRYWAIT P2, [UR4], R0 ;  /* 0x00000000ff0075a7 */ /* 0x0004e20008041104 */
[----:B------:R-:W-:-:S05]  /*4a50*/  UMOV UR4, UR18 ;  /* 0x0000001200047c82 */ /* 0x000fca0008000000 */
.L_x_81:
[----:B------:R-:W-:Y:S02]  /*4a60*/  UIADD3 UR20, UPT, UPT, UR20, 0x1, URZ ;  /* 0x0000000114147890 */ /* 0x000fe4000fffe0ff */
[----:B------:R-:W-:Y:S02]  /*4a70*/  ULEA UR17, UR4, UR21, 0x3 ;  /* 0x0000001504117291 */ /* 0x000fe4000f8e18ff */
[----:B------:R-:W-:Y:S01]  /*4a80*/  UISETP.NE.AND UP3, UPT, UR20, URZ, UPT ;  /* 0x000000ff1400728c */ /* 0x000fe2000bf65270 */
[----:B--234-:R-:W-:Y:S10]  /*4a90*/  @P2 BRA `(.L_x_79) ;  /* 0x00000000000c2947 */ /* 0x01cff40003800000 */
[----:B------:R-:W-:Y:S04]  /*4aa0*/  SHF.L.U32 R9, R8, 0x1f, RZ ;  /* 0x0000001f08097819 */ /* 0x000fe800000006ff */
[----:B------:R-:W3:Y:S02]  /*4ab0*/  SYNCS.PHASECHK.TRANS64.TRYWAIT P0, [UR17], R9 ;  /* 0x00000009ff0075a7 */ /* 0x000ee40008001111 */
[----:B---3--:R-:W-:Y:S05]  /*4ac0*/  @!P0 BRA `(.L_x_80) ;  /* 0x0000005800508947 */ /* 0x008fea0003800000 */
.L_x_79:
[----:B------:R-:W-:Y:S01]  /*4ad0*/  UISETP.NE.AND UP0, UPT, UR19, 0x1, UPT ;  /* 0x000000011300788c */ /* 0x000fe2000bf05270 */
[----:B------:R-:W-:Y:S01]  /*4ae0*/  PLOP3.LUT P2, PT, PT, PT, PT, 0x80, 0x8 ;  /* 0x000000000008781c */ /* 0x000fe20003f4f070 */
[----:B------:R-:W-:Y:S02]  /*4af0*/  UIADD3 UR5, UPT, UPT, UR4, 0x1, URZ ;  /* 0x0000000104057890 */ /* 0x000fe4000fffe0ff */
[----:B------:R-:W-:Y:S02]  /*4b00*/  ULEA UR10, UR4, UR24, 0x8 ;  /* 0x00000018040a7291 */ /* 0x000fe4000f8e40ff */
[----:B------:R-:W-:Y:S01]  /*4b10*/  UISETP.NE.AND UP1, UPT, UR5, 0x10, UPT ;  /* 0x000000100500788c */ /* 0x000fe2000bf25270 */
[----:B------:R-:W-:Y:S01]  /*4b20*/  PLOP3.LUT P0, PT, PT, PT, UP0, 0x80, 0x8 ;  /* 0x000000000008781c */ /* 0x000fe20003f0f008 */
[----:B------:R-:W-:Y:S02]  /*4b30*/  ULEA UR14, UR4, UR23, 0x9 ;  /* 0x00000017040e7291 */ /* 0x000fe4000f8e48ff */
[----:B------:R-:W-:Y:S02]  /*4b40*/  USEL UR6, URZ, 0x1, UP1 ;  /* 0x00000001ff067887 */ /* 0x000fe40008800000 */
[----:B------:R-:W-:Y:S01]  /*4b50*/  USEL UR18, UR5, URZ, UP1 ;  /* 0x000000ff05127287 */ /* 0x000fe20008800000 */
[----:B------:R-:W-:Y:S11]  /*4b60*/  ELECT P1, URZ, PT ;  /* 0x0000000000ff782f */ /* 0x000ff60003820000 */
[----:B------:R-:W-:Y:S02]  /*4b70*/  @!UPT UIADD3 URZ, UPT, UPT, URZ, URZ, URZ ;  /* 0x000000fffffff290 */ /* 0x000fe4000fffe0ff */
[----:B-----5:R-:W-:Y:S01]  /*4b80*/  @P1 R2UR.BROADCAST UR4, R2 ;  /* 0x00000000020412ca */ /* 0x020fe200008e0000 */
[----:B------:R-:W-:Y:S01]  /*4b90*/  @UP0 ULEA UR5, UR18, UR21, 0x3 ;  /* 0x0000001512050291 */ /* 0x000fe2000f8e18ff */
[----:B------:R-:W-:Y:S01]  /*4ba0*/  LOP3.LUT R8, R8, UR6, RZ, 0x3c, !PT ;  /* 0x0000000608087c12 */ /* 0x000fe2000f8e3cff */
[----:B------:R-:W-:Y:S02]  /*4bb0*/  UIADD3 UR8, UPT, UPT, UR10, 0x40, URZ ;  /* 0x000000400a087890 */ /* 0x000fe4000fffe0ff */
[----:B------:R-:W-:Y:S01]  /*4bc0*/  UIADD3 UR6, UPT, UPT, UR14, 0x40, URZ ;  /* 0x000000400e067890 */ /* 0x000fe2000fffe0ff */
[----:B--2---:R-:W-:Y:S01]  /*4bd0*/  @P0 SHF.L.U32 R0, R8, 0x1f, RZ ;  /* 0x0000001f08000819 */ /* 0x004fe200000006ff */
[----:B------:R-:W-:Y:S02]  /*4be0*/  UIADD3 UR12, UPT, UPT, UR10, 0x80, URZ ;  /* 0x000000800a0c7890 */ /* 0x000fe4000fffe0ff */
[----:B------:R-:W-:Y:S01]  /*4bf0*/  UIADD3 UR19, UPT, UPT, UR19, -0x1, URZ ;  /* 0xffffffff13137890 */ /* 0x000fe2000fffe0ff */
[----:B------:R4:W2:Y:S01]  /*4c00*/  @P0 SYNCS.PHASECHK.TRANS64.TRYWAIT P2, [UR5], R0 ;  /* 0x00000000ff0005a7 */ /* 0x0008a20008041105 */
[----:B------:R-:W-:Y:S11]  /*4c10*/  ELECT P0, URZ, PT ;  /* 0x0000000000ff782f */ /* 0x000ff60003800000 */
[----:B------:R-:W-:Y:S02]  /*4c20*/  @!UPT UIADD3 URZ, UPT, UPT, URZ, URZ, URZ ;  /* 0x000000fffffff290 */ /* 0x000fe4000fffe0ff */
[C---:B------:R-:W-:Y:S02]  /*4c30*/  @P0 R2UR.BROADCAST UR16, R2.reuse ;  /* 0x00000000021002ca */ /* 0x040fe400008e0000 */
[----:B------:R-:W-:Y:S01]  /*4c40*/  ELECT P0, URZ, PT ;  /* 0x0000000000ff782f */ /* 0x000fe20003800000 */
[----:B------:R-:W-:Y:S01]  /*4c50*/  UMOV UR11, 0x20004020 ;  /* 0x20004020000b7882 */ /* 0x000fe20000000000 */
[----:B------:R-:W-:Y:S01]  /*4c60*/  UMOV UR15, 0x20004020 ;  /* 0x20004020000f7882 */ /* 0x000fe20000000000 */
[----:B------:R-:W-:Y:S01]  /*4c70*/  UMOV UR9, 0x20004020 ;  /* 0x2000402000097882 */ /* 0x000fe20000000000 */
[----:B------:R3:W-:Y:S01]  /*4c80*/  UTCHMMA.2CTA gdesc[UR14], gdesc[UR10], tmem[UR4], tmem[UR34], idesc[UR35], UP2 ;  /* 0x00ff220a0e0075ea */ /* 0x0007e20009200004 */
[----:B------:R-:W-:Y:S01]  /*4c90*/  UPLOP3.LUT UP2, UPT, UPT, UPT, UPT, 0x80, 0x8 ;  /* 0x000000000008789c */ /* 0x000fe20003f4f070 */
[----:B------:R-:W-:Y:S01]  /*4ca0*/  UMOV UR7, 0x20004020 ;  /* 0x2000402000077882 */ /* 0x000fe20000000000 */
[----:B------:R-:W-:Y:S01]  /*4cb0*/  UMOV UR13, 0x20004020 ;  /* 0x20004020000d7882 */ /* 0x000fe20000000000 */
[----:B------:R-:W-:Y:S03]  /*4cc0*/  UMOV UR5, 0x20004020 ;  /* 0x2000402000057882 */ /* 0x000fe60000000000 */
[----:B------:R1:W-:Y:S01]  /*4cd0*/  UTCHMMA.2CTA gdesc[UR6], gdesc[UR8], tmem[UR16], tmem[UR32], idesc[UR33], UPT ;  /* 0x00ff2008060075ea */ /* 0x0003e2000ba00010 */
[----:B---3--:R-:W-:Y:S01]  /*4ce0*/  UIADD3 UR4, UPT, UPT, UR14, 0x80, URZ ;  /* 0x000000800e047890 */ /* 0x008fe2000fffe0ff */
[C---:B------:R-:W-:Y:S02]  /*4cf0*/  @P0 R2UR.BROADCAST UR15, R2.reuse ;  /* 0x00000000020f02ca */ /* 0x040fe400008e0000 */
[----:B------:R-:W-:Y:S01]  /*4d00*/  ELECT P0, URZ, PT ;  /* 0x0000000000ff782f */ /* 0x000fe20003800000 */
[----:B------:R-:W-:Y:S02]  /*4d10*/  UIADD3 UR10, UPT, UPT, UR10, 0xc0, URZ ;  /* 0x000000c00a0a7890 */ /* 0x000fe4000fffe0ff */
[----:B-1----:R-:W-:Y:S10]  /*4d20*/  UIADD3 UR6, UPT, UPT, UR14, 0xc0, URZ ;  /* 0x000000c00e067890 */ /* 0x002ff4000fffe0ff */
[----:B------:R-:W-:Y:S01]  /*4d30*/  @P0 R2UR.BROADCAST UR9, R2 ;  /* 0x00000000020902ca */ /* 0x000fe200008e0000 */
[----:B------:R-:W-:Y:S01]  /*4d40*/  UIADD3 UR8, UPT, UPT, UR17, 0x80, URZ ;  /* 0x0000008011087890 */ /* 0x000fe2000fffe0ff */
[----:B------:R1:W-:Y:S11]  /*4d50*/  UTCHMMA.2CTA gdesc[UR4], gdesc[UR12], tmem[UR15], tmem[UR30], idesc[UR31], UPT ;  /* 0x00ff1e0c040075ea */ /* 0x0003f6000ba0000f */
[----:B------:R4:W-:Y:S01]  /*4d60*/  UTCHMMA.2CTA gdesc[UR6], gdesc[UR10], tmem[UR9], tmem[UR28], idesc[UR29], UPT ;  /* 0x00ff1c0a060075ea */ /* 0x0009e2000ba00009 */
[----:B------:R4:W-:Y:S01]  /*4d70*/  UTCBAR.2CTA.MULTICAST [UR8], URZ, UR22 ;  /* 0x000000ff080073e9 */ /* 0x0009e20008200816 */
[----:B-1----:R-:W-:Y:S01]  /*4d80*/  UMOV UR4, UR18 ;  /* 0x0000001200047c82 */ /* 0x002fe20008000000 */
[----:B------:R-:W-:Y:S05]  /*4d90*/  BRA.U UP3, `(.L_x_81) ;  /* 0xfffffffd03307547 */ /* 0x000fea000b83ffff */
.L_x_78:
[----:B------:R-:W-:-:S09]  /*4da0*/  UIADD3 UR4, UPT, UPT, UR26, 0x150, URZ ;  /* 0x000001501a047890 */ /* 0x000fd2000fffe0ff */
[----:B------:R3:W-:Y:S01]  /*4db0*/  UTCBAR.2CTA.MULTICAST [UR4], URZ, UR37 ;  /* 0x000000ff040073e9 */ /* 0x0007e20008200825 */
[----:B------:R-:W-:Y:S02]  /*4dc0*/  NOP ;  /* 0x0000000000007918 */ /* 0x000fe40000000000 */
.L_x_77:
[----:B---3--:R-:W-:Y:S01]  /*4dd0*/  UIADD3 UR4, UPT, UPT, UR25, 0x1, URZ ;  /* 0x0000000119047890 */ /* 0x008fe2000fffe0ff */
[----:B-1----:R-:W-:Y:S02]  /*4de0*/  LOP3.LUT P0, RZ, R6, 0x1, RZ, 0xc0, !PT ;  /* 0x0000000106ff7812 */ /* 0x002fe4000780c0ff */
[----:B------:R-:W-:Y:S01]  /*4df0*/  LOP3.LUT R10, R10, 0x1, RZ, 0x3c, !PT ;  /* 0x000000010a0a7812 */ /* 0x000fe200078e3cff */
[----:B------:R-:W-:-:S04]  /*4e00*/  UISETP.NE.AND UP0, UPT, UR4, 0x2, UPT ;  /* 0x000000020400788c */ /* 0x000fc8000bf05270 */
[----:B------:R-:W-:Y:S02]  /*4e10*/  USEL UR5, URZ, 0x1, UP0 ;  /* 0x00000001ff057887 */ /* 0x000fe40008000000 */
[----:B------:R-:W-:-:S04]  /*4e20*/  USEL UR25, UR4, URZ, UP0 ;  /* 0x000000ff04197287 */ /* 0x000fc80008000000 */
[----:B------:R-:W-:Y:S01]  /*4e30*/  LOP3.LUT R11, R11, UR5, RZ, 0x3c, !PT ;  /* 0x000000050b0b7c12 */ /* 0x000fe2000f8e3cff */
[----:B------:R-:W-:Y:S07]  /*4e40*/  @P0 BRA `(.L_x_82) ;  /* 0xfffffff800900947 */ /* 0x000fee000383ffff */
[----:B----4-:R-:W1:Y:S01]  /*4e50*/  S2UR UR8, SR_CgaCtaId ;  /* 0x00000000000879c3 */ /* 0x010e620000008800 */
[----:B------:R-:W-:Y:S01]  /*4e60*/  ELECT P0, URZ, PT ;  /* 0x0000000000ff782f */ /* 0x000fe20003800000 */
[----:B--2---:R-:W-:Y:S01]  /*4e70*/  HFMA2 R0, -RZ, RZ, 0, 5.9604644775390625e-08 ;  /* 0x00000001ff007431 */ /* 0x004fe200000001ff */
[----:B------:R-:W-:-:S05]  /*4e80*/  UMOV UR4, 0x40 ;  /* 0x0000004000047882 */ /* 0x000fca0000000000 */
[----:B------:R-:W-:Y:S01]  /*4e90*/  UVIRTCOUNT.DEALLOC.SMPOOL 0x80 ;  /* 0x000000800000784c */ /* 0x000fe20000000000 */
[----:B------:R-:W-:Y:S02]  /*4ea0*/  UISETP.NE.AND UP0, UPT, UR41, URZ, UPT ;  /* 0x000000ff2900728c */ /* 0x000fe4000bf05270 */
[----:B-1----:R-:W-:-:S09]  /*4eb0*/  ULEA UR8, UR8, UR4, 0x18 ;  /* 0x0000000408087291 */ /* 0x002fd2000f8ec0ff */
[----:B------:R1:W-:Y:S01]  /*4ec0*/  @P0 STS.U8 [UR8+0x1c], R0 ;  /* 0x00001c00ff000988 */ /* 0x0003e20008000008 */
[----:B------:R-:W-:Y:S05]  /*4ed0*/  BRA.U UP0, `(.L_x_83) ;  /* 0x0000000100587547 */ /* 0x000fea000b800000 */
[----:B------:R-:W-:Y:S01]  /*4ee0*/  UIADD3 UR5, UPT, UPT, UR21, 0x160, URZ ;  /* 0x0000016015057890 */ /* 0x000fe2000fffe0ff */
[----:B------:R-:W-:-:S03]  /*4ef0*/  SHF.L.U32 R5, R11, 0x1f, RZ ;  /* 0x0000001f0b057819 */ /* 0x000fc600000006ff */
[----:B------:R-:W-:-:S09]  /*4f00*/  ULEA UR4, UR25, UR5, 0x3 ;  /* 0x0000000519047291 */ /* 0x000fd2000f8e18ff */
[----:B------:R-:W2:Y:S02]  /*4f10*/  SYNCS.PHASECHK.TRANS64.TRYWAIT P0, [UR4], R5 ;  /* 0x00000005ff0075a7 */ /* 0x000ea40008001104 */
[----:B--2---:R-:W-:Y:S05]  /*4f20*/  @!P0 BRA `(.L_x_84) ;  /* 0x0000005400508947 */ /* 0x004fea0003800000 */
.L_x_185:
[----:B------:R-:W-:-:S04]  /*4f30*/  UIADD3 UR4, UPT, UPT, UR25, 0x1, URZ ;  /* 0x0000000119047890 */ /* 0x000fc8000fffe0ff */
[----:B------:R-:W-:-:S04]  /*4f40*/  UISETP.NE.AND UP1, UPT, UR4, 0x2, UPT ;  /* 0x000000020400788c */ /* 0x000fc8000bf25270 */
[----:B------:R-:W-:Y:S02]  /*4f50*/  USEL UR6, URZ, 0x1, UP1 ;  /* 0x00000001ff067887 */ /* 0x000fe40008800000 */
[----:B------:R-:W-:-:S04]  /*4f60*/  USEL UR4, UR4, URZ, UP1 ;  /* 0x000000ff04047287 */ /* 0x000fc80008800000 */
[----:B------:R-:W-:Y:S01]  /*4f70*/  ULEA UR4, UR4, UR5, 0x3 ;  /* 0x0000000504047291 */ /* 0x000fe2000f8e18ff */
[----:B-1----:R-:W-:-:S04]  /*4f80*/  LOP3.LUT R5, R11, UR6, RZ, 0x3c, !PT ;  /* 0x000000060b057c12 */ /* 0x002fc8000f8e3cff */
[----:B------:R-:W-:Y:S01]  /*4f90*/  SHF.L.U32 R5, R5, 0x1f, RZ ;  /* 0x0000001f05057819 */ /* 0x000fe200000006ff */
[----:B------:R-:W-:-:S04]  /*4fa0*/  IMAD.U32 R0, RZ, RZ, UR4 ;  /* 0x00000004ff007e24 */ /* 0x000fc8000f8e00ff */
[----:B------:R1:W2:Y:S03]  /*4fb0*/  SYNCS.PHASECHK.TRANS64.TRYWAIT P0, [R0+URZ], R5 ;  /* 0x00000005000075a7 */ /* 0x0002a600080011ff */
[----:B--2---:R-:W-:Y:S05]  /*4fc0*/  @!P0 NANOSLEEP.SYNCS 0x989680 ;  /* 0x009896800000895d */ /* 0x004fea0003900000 */
[----:B------:R-:W2:Y:S02]  /*4fd0*/  @!P0 SYNCS.PHASECHK.TRANS64 P0, [R0+URZ], R5 ;  /* 0x00000005000085a7 */ /* 0x000ea400080010ff */
[----:B--2---:R-:W-:Y:S05]  /*4fe0*/  @P0 BRA `(.L_x_85) ;  /* 0x0000000000200947 */ /* 0x004fea0003800000 */
.L_x_86:
[----:B--2---:R2:W3:Y:S02]  /*4ff0*/  SYNCS.PHASECHK.TRANS64.TRYWAIT P0, [R0+URZ], R5 ;  /* 0x00000005000075a7 */ /* 0x0044e400080011ff */
[----:B---3--:R-:W-:Y:S05]  /*5000*/  @!P0 NANOSLEEP.SYNCS 0x989680 ;  /* 0x009896800000895d */ /* 0x008fea0003900000 */
[----:B------:R-:W3:Y:S02]  /*5010*/  @!P0 SYNCS.PHASECHK.TRANS64 P0, [R0+URZ], R5 ;  /* 0x00000005000085a7 */ /* 0x000ee400080010ff */
[----:B---3--:R-:W-:Y:S05]  /*5020*/  @!P0 BRA `(.L_x_86) ;  /* 0xfffffffc00f08947 */ /* 0x008fea000383ffff */
[----:B------:R-:W-:Y:S05]  /*5030*/  BRA `(.L_x_85) ;  /* 0x00000000000c7947 */ /* 0x000fea0003800000 */
.L_x_83:
[----:B------:R-:W-:-:S04]  /*5040*/  UIADD3 UR4, UPT, UPT, UR21, 0x170, URZ ;  /* 0x0000017015047890 */ /* 0x000fc8000fffe0ff */
[----:B------:R-:W-:-:S09]  /*5050*/  UPRMT UR4, UR40, 0x654, UR4 ;  /* 0x0000065428047896 */ /* 0x000fd20008000004 */
[----:B------:R-:W-:Y:S03]  /*5060*/  SYNCS.ARRIVE.TRANS64.RED.A1T0 RZ, [UR4], RZ ;  /* 0x000000ffffff79a7 */ /* 0x000fe60008100404 */
.L_x_85:
[----:B-12---:R-:W-:Y:S01]  /*5070*/  SHF.L.U32 R5, RZ, 0x1f, RZ ;  /* 0x0000001fff057819 */ /* 0x006fe200000006ff */
[----:B------:R-:W-:Y:S01]  /*5080*/  UIADD3 UR4, UPT, UPT, UR21, 0x170, URZ ;  /* 0x0000017015047890 */ /* 0x000fe2000fffe0ff */
[----:B------:R-:W-:Y:S02]  /*5090*/  PLOP3.LUT P0, PT, PT, PT, UP0, 0x80, 0x8 ;  /* 0x000000000008781c */ /* 0x000fe40003f0f008 */
[----:B------:R-:W1:Y:S02]  /*50a0*/  SYNCS.PHASECHK.TRANS64.TRYWAIT P1, [UR21+0x170], R5 ;  /* 0x00017005ff0075a7 */ /* 0x000e640008021115 */
[----:B-1----:R-:W-:Y:S09]  /*50b0*/  @!P1 BRA `(.L_x_87) ;  /* 0x0000005400049947 */ /* 0x002ff20003800000 */
.L_x_187:
[----:B------:R-:W-:Y:S01]  /*50c0*/  @!UP0 UPRMT UR4, UR40, 0x654, UR4 ;  /* 0x0000065428048896 */ /* 0x000fe20008000004 */
[----:B------:R-:W-:Y:S01]  /*50d0*/  LOP3.LUT R2, R3, 0xffff, RZ, 0xc0, !PT ;  /* 0x0000ffff03027812 */ /* 0x000fe200078ec0ff */
[----:B------:R-:W-:Y:S02]  /*50e0*/  IMAD.MOV.U32 R3, RZ, RZ, 0xffff ;  /* 0x0000ffffff037424 */ /* 0x000fe400078e00ff */
[----:B-1----:R-:W-:Y:S01]  /*50f0*/  IMAD.MOV.U32 R5, RZ, RZ, 0x1 ;  /* 0x00000001ff057424 */ /* 0x002fe200078e00ff */
[----:B------:R-:W-:-:S04]  /*5100*/  SHF.R.U32.HI R2, RZ, 0x5, R2 ;  /* 0x00000005ff027819 */ /* 0x000fc80000011602 */
[----:B------:R-:W-:Y:S01]  /*5110*/  @!P0 SYNCS.ARRIVE.TRANS64.RED.A1T0 RZ, [UR4], RZ ;  /* 0x000000ffffff89a7 */ /* 0x000fe20008100404 */
[----:B------:R-:W-:Y:S01]  /*5120*/  NOP ;  /* 0x0000000000007918 */ /* 0x000fe20000000000 */
[----:B------:R-:W1:Y:S01]  /*5130*/  LDS R0, [UR8+0x14] ;  /* 0x00001408ff007984 */ /* 0x000e620008000800 */
[-C--:B------:R-:W-:Y:S02]  /*5140*/  SHF.L.U32 R3, R3, R2.reuse, RZ ;  /* 0x0000000203037219 */ /* 0x080fe400000006ff */
[----:B------:R-:W-:Y:S02]  /*5150*/  SHF.L.U32 R5, R5, R2, RZ ;  /* 0x0000000205057219 */ /* 0x000fe400000006ff */
[----:B-1----:R-:W-:-:S04]  /*5160*/  LOP3.LUT R0, R0, R3, RZ, 0xc0, !PT ;  /* 0x0000000300007212 */ /* 0x002fc800078ec0ff */
[----:B------:R-:W-:-:S13]  /*5170*/  ISETP.NE.AND P0, PT, R0, R3, PT ;  /* 0x000000030000720c */ /* 0x000fda0003f05270 */
[----:B------:R-:W-:Y:S05]  /*5180*/  @P0 BRA `(.L_x_88) ;  /* 0x00000000005c0947 */ /* 0x000fea0003800000 */
[----:B------:R-:W1:Y:S02]  /*5190*/  LDS R0, [UR8+0x18] ;  /* 0x00001808ff007984 */ /* 0x000e640008000800 */
[----:B-1----:R-:W-:-:S04]  /*51a0*/  LOP3.LUT R0, R0, R5, RZ, 0xc0, !PT ;  /* 0x0000000500007212 */ /* 0x002fc800078ec0ff */
[----:B------:R-:W-:-:S13]  /*51b0*/  ISETP.NE.AND P0, PT, R0, R5, PT ;  /* 0x000000050000720c */ /* 0x000fda0003f05270 */
[----:B------:R-:W-:Y:S05]  /*51c0*/  @P0 BRA `(.L_x_89) ;  /* 0x0000000000400947 */ /* 0x000fea0003800000 */
[----:B------:R-:W-:Y:S01]  /*51d0*/  R2UR UR4, R3 ;  /* 0x00000000030472ca */ /* 0x000fe200000e0000 */
[----:B------:R-:W1:Y:S01]  /*51e0*/  S2R R2, SR_LANEID ;  /* 0x0000000000027919 */ /* 0x000e620000000000 */
[----:B------:R-:W-:-:S04]  /*51f0*/  LOP3.LUT R5, RZ, R5, RZ, 0x33, !PT ;  /* 0x00000005ff057212 */ /* 0x000fc800078e33ff */
[----:B------:R-:W2:Y:S07]  /*5200*/  REDUX UR6, R5 ;  /* 0x00000000050673c4 */ /* 0x000eae0000000000 */
[----:B------:R-:W-:-:S03]  /*5210*/  ULOP3.LUT UR5, URZ, UR4, URZ, 0x33, !UPT ;  /* 0x00000004ff057292 */ /* 0x000fc6000f8e33ff */
[----:B------:R-:W-:Y:S02]  /*5220*/  VOTEU.ANY UR4, UPT, PT ;  /* 0x0000000000047886 */ /* 0x000fe400038e0100 */
[----:B------:R-:W-:Y:S01]  /*5230*/  UFLO.U32 UR4, UR4 ;  /* 0x00000004000472bd */ /* 0x000fe200080e0000 */
[----:B------:R-:W-:-:S04]  /*5240*/  IMAD.U32 R0, RZ, RZ, UR5 ;  /* 0x00000005ff007e24 */ /* 0x000fc8000f8e00ff */
[----:B------:R-:W3:Y:S02]  /*5250*/  REDUX UR7, R0 ;  /* 0x00000000000773c4 */ /* 0x000ee40000000000 */
[----:B------:R4:W-:Y:S01]  /*5260*/  UTCATOMSWS.AND URZ, UR5 ;  /* 0x0000000500ff79e3 */ /* 0x0009e20008000000 */
[----:B-1----:R-:W-:Y:S01]  /*5270*/  ISETP.EQ.U32.AND P0, PT, R2, UR4, PT ;  /* 0x0000000402007c0c */ /* 0x002fe2000bf02070 */
[----:B--2---:R-:W-:Y:S02]  /*5280*/  IMAD.U32 R2, RZ, RZ, UR6 ;  /* 0x00000006ff027e24 */ /* 0x004fe4000f8e00ff */
[----:B---3--:R-:W-:-:S10]  /*5290*/  IMAD.U32 R3, RZ, RZ, UR7 ;  /* 0x00000007ff037e24 */ /* 0x008fd4000f8e00ff */
[----:B------:R4:W-:Y:S04]  /*52a0*/  @P0 ATOMS.AND RZ, [UR8+0x14], R3 ;  /* 0x00001403ffff098c */ /* 0x0009e8000a800008 */
[----:B------:R4:W-:Y:S01]  /*52b0*/  @P0 ATOMS.AND RZ, [UR8+0x18], R2 ;  /* 0x00001802ffff098c */ /* 0x0009e2000a800008 */
[----:B------:R-:W-:Y:S05]  /*52c0*/  BRA `(.L_x_90) ;  /* 0x0000000000147947 */ /* 0x000fea0003800000 */
.L_x_89:
[----:B------:R-:W-:Y:S02]  /*52d0*/  MOV R2, 0x52f0 ;  /* 0x000052f000027802 */ /* 0x000fe40000000f00 */
[----:B-----5:R-:W-:Y:S05]  /*52e0*/  CALL.REL.NOINC `($__internal_0_$__cuda_sm10x_tcgen05_guardrail_trap_col_being_dealloced_not_returned_by_alloc) ;  /* 0x0000005400747944 */ /* 0x020fea0003c00000 */
[----:B------:R-:W-:Y:S05]  /*52f0*/  BRA `(.L_x_90) ;  /* 0x0000000000087947 */ /* 0x000fea0003800000 */
.L_x_88:
[----:B------:R-:W-:Y:S02]  /*5300*/  MOV R2, 0x5320 ;  /* 0x0000532000027802 */ /* 0x000fe40000000f00 */
[----:B-----5:R-:W-:Y:S05]  /*5310*/  CALL.REL.NOINC `($__internal_2_$__cuda_sm10x_tcgen05_guardrail_trap_unallocated_columns_being_dealloced) ;  /* 0x0000005400807944 */ /* 0x020fea0003c00000 */
.L_x_90:
[----:B------:R-:W-:Y:S01]  /*5320*/  NOP ;  /* 0x0000000000007918 */ /* 0x000fe20000000000 */
[----:B----4-:R-:W-:Y:S05]  /*5330*/  EXIT ;  /* 0x000000000000794d */ /* 0x010fea0003800000 */
.L_x_62:
[----:B------:R-:W2:Y:S01]  /*5340*/  LDCU UR5, c[0x0][0x384] ;  /* 0x00007080ff0577ac */ /* 0x000ea20008000800 */
[----:B------:R-:W-:Y:S02]  /*5350*/  UISETP.NE.OR UP0, UPT, UR19, 0x3, !UP3 ;  /* 0x000000031300788c */ /* 0x000fe4000df05670 */
[----:B--2---:R-:W-:-:S07]  /*5360*/  UIADD3 UR5, UPT, UPT, UR5, 0x3f, URZ ;  /* 0x0000003f05057890 */ /* 0x004fce000fffe0ff */
[----:B------:R-:W-:Y:S05]  /*5370*/  BRA.U UP0, `(.L_x_91) ;  /* 0x0000001500e87547 */ /* 0x000fea000b800000 */
[----:B------:R-:W2:Y:S01]  /*5380*/  LDCU UR51, c[0x0][0x388] ;  /* 0x00007100ff3377ac */ /* 0x000ea20008000800 */
[----:B------:R-:W3:Y:S01]  /*5390*/  S2UR UR9, SR_CgaCtaId ;  /* 0x00000000000979c3 */ /* 0x000ee20000008800 */
[----:B------:R-:W-:Y:S01]  /*53a0*/  IMAD.MOV.U32 R10, RZ, RZ, 0x1 ;  /* 0x00000001ff0a7424 */ /* 0x000fe200078e00ff */
[----:B------:R-:W-:Y:S01]  /*53b0*/  USHF.R.S32.HI UR4, URZ, 0x1f, UR5 ;  /* 0x0000001fff047899 */ /* 0x000fe20008011405 */
[----:B------:R-:W-:Y:S01]  /*53c0*/  IMAD.MOV.U32 R8, RZ, RZ, RZ ;  /* 0x000000ffff087224 */ /* 0x000fe200078e00ff */
[----:B------:R-:W-:Y:S01]  /*53d0*/  UMOV UR27, 0x400 ;  /* 0x00000400001b7882 */ /* 0x000fe20000000000 */
[----:B------:R-:W4:Y:S03]  /*53e0*/  LDCU UR38, c[0x0][0x370] ;  /* 0x00006e00ff2677ac */ /* 0x000f260008000800 */
[----:B------:R-:W1:Y:S01]  /*53f0*/  LDC.64 R14, c[0x0][0x348] ;  /* 0x0000d200ff0e7b82 */ /* 0x000e620000000a00 */
[----:B------:R-:W-:Y:S01]  /*5400*/  ULEA.HI UR4, UR4, UR5, URZ, 0x6 ;  /* 0x0000000504047291 */ /* 0x000fe2000f8f30ff */
[----:B------:R-:W4:Y:S03]  /*5410*/  LDCU.128 UR40, c[0x0][0xc10] ;  /* 0x00018200ff2877ac */ /* 0x000f260008000c00 */
[----:B------:R-:W-:Y:S01]  /*5420*/  USHF.R.S32.HI UR31, URZ, 0x6, UR4 ;  /* 0x00000006ff1f7899 */ /* 0x000fe20008011404 */
[----:B--2---:R-:W-:Y:S01]  /*5430*/  IMAD.U32 R0, RZ, RZ, UR51 ;  /* 0x00000033ff007e24 */ /* 0x004fe2000f8e00ff */
[----:B------:R-:W2:Y:S04]  /*5440*/  LDCU UR37, c[0x0][0x374] ;  /* 0x00006e80ff2577ac */ /* 0x000ea80008000800 */
[----:B------:R-:W-:Y:S01]  /*5450*/  IMAD.U32 R3, RZ, RZ, UR31 ;  /* 0x0000001fff037e24 */ /* 0x000fe2000f8e00ff */
[----:B------:R-:W-:Y:S01]  /*5460*/  IABS R0, R0 ;  /* 0x0000000000007213 */ /* 0x000fe20000000000 */
[----:B------:R-:W4:Y:S03]  /*5470*/  LDCU.64 UR4, c[0x0][0x988] ;  /* 0x00013100ff0477ac */ /* 0x000f260008000a00 */
[----:B------:R-:W-:Y:S01]  /*5480*/  IABS R2, R3 ;  /* 0x0000000300027213 */ /* 0x000fe20000000000 */
[----:B---3--:R-:W-:Y:S01]  /*5490*/  ULEA UR27, UR9, UR27, 0x18 ;  /* 0x0000001b091b7291 */ /* 0x008fe2000f8ec0ff */
[----:B------:R-:W-:Y:S01]  /*54a0*/  R2UR UR29, R0 ;  /* 0x00000000001d72ca */ /* 0x000fe200000e0000 */
[----:B------:R-:W3:Y:S01]  /*54b0*/  LDCU.64 UR32, c[0x0][0x990] ;  /* 0x00013200ff2077ac */ /* 0x000ee20008000a00 */
[----:B------:R-:W-:-:S02]  /*54c0*/  R2UR UR30, R2 ;  /* 0x00000000021e72ca */ /* 0x000fc400000e0000 */
[----:B------:R-:W-:Y:S01]  /*54d0*/  IABS R3, R3 ;  /* 0x0000000300037213 */ /* 0x000fe20000000000 */
[----:B------:R-:W1:Y:S01]  /*54e0*/  LDCU UR26, c[0x0][0xc0c] ;  /* 0x00018180ff1a77ac */ /* 0x000e620008000800 */
[----:B------:R-:W1:Y:S03]  /*54f0*/  LDCU UR52, c[0x0][0xc20] ;  /* 0x00018400ff3477ac */ /* 0x000e660008000800 */
[----:B------:R-:W-:-:S04]  /*5500*/  IMAD.MOV R3, RZ, RZ, -R3 ;  /* 0x000000ffff037224 */ /* 0x000fc800078e0a03 */
[----:B------:R-:W3:Y:S01]  /*5510*/  I2F.RP R4, UR29 ;  /* 0x0000001d00047d06 */ /* 0x000ee20008209400 */
[----:B----4-:R-:W-:Y:S01]  /*5520*/  UISETP.NE.U32.AND UP0, UPT, UR4, URZ, UPT ;  /* 0x000000ff0400728c */ /* 0x010fe2000bf05070 */
[----:B------:R-:W-:Y:S01]  /*5530*/  R2UR UR49, R3 ;  /* 0x00000000033172ca */ /* 0x000fe200000e0000 */
[----:B------:R-:W4:Y:S01]  /*5540*/  LDCU UR4, c[0x0][0xc30] ;  /* 0x00018600ff0477ac */ /* 0x000f220008000800 */
[----:B------:R-:W4:Y:S04]  /*5550*/  LDCU UR36, c[0x0][0x38c] ;  /* 0x00007180ff2477ac */ /* 0x000f280008000800 */
[----:B------:R-:W1:Y:S01]  /*5560*/  I2F.RP R2, UR30 ;  /* 0x0000001e00027d06 */ /* 0x000e620008209400 */
[----:B------:R-:W-:Y:S02]  /*5570*/  UISETP.NE.AND.EX UP6, UPT, UR5, URZ, UPT, UP0 ;  /* 0x000000ff0500728c */ /* 0x000fe4000bfc5300 */
[----:B------:R-:W-:-:S02]  /*5580*/  UIMAD.WIDE.U32 UR10, UR38, UR40, URZ ;  /* 0x00000028260a72a5 */ /* 0x000fc4000f8e00ff */
[----:B--2---:R-:W-:-:S03]  /*5590*/  UIMAD.WIDE.U32 UR14, UR37, UR43, URZ ;  /* 0x0000002b250e72a5 */ /* 0x004fc6000f8e00ff */
[----:B---3--:R-:W2:Y:S01]  /*55a0*/  MUFU.RCP R0, R4 ;  /* 0x0000000400007308 */ /* 0x008ea20000001000 */
[----:B------:R-:W-:Y:S01]  /*55b0*/  UMOV UR8, URZ ;  /* 0x000000ff00087c82 */ /* 0x000fe20008000000 */
[----:B------:R-:W-:Y:S02]  /*55c0*/  UISETP.NE.AND UP0, UPT, UR39, 0x1, UPT ;  /* 0x000000012700788c */ /* 0x000fe4000bf05270 */
[----:B------:R-:W-:Y:S02]  /*55d0*/  UISETP.NE.U32.AND UP0, UPT, UR32, URZ, UPT ;  /* 0x000000ff2000728c */ /* 0x000fe4000bf05070 */
[----:B------:R-:W-:Y:S02]  /*55e0*/  UIADD3 UR48, UPT, UPT, UR27, 0x148, URZ ;  /* 0x000001481b307890 */ /* 0x000fe4000fffe0ff */
[----:B-1----:R-:W1:Y:S01]  /*55f0*/  MUFU.RCP R2, R2 ;  /* 0x0000000200027308 */ /* 0x002e620000001000 */
[----:B------:R-:W-:Y:S02]  /*5600*/  UISETP.GE.AND UP3, UPT, UR39, 0x1, UPT ;  /* 0x000000012700788c */ /* 0x000fe4000bf66270 */
[----:B------:R-:W-:Y:S01]  /*5610*/  UISETP.NE.AND.EX UP4, UPT, UR33, URZ, UPT, UP0 ;  /* 0x000000ff2100728c */ /* 0x000fe2000bf85300 */
[----:B------:R-:W-:Y:S01]  /*5620*/  UMOV UR47, UR11 ;  /* 0x0000000b002f7c82 */ /* 0x000fe20008000000 */
[----:B------:R-:W-:Y:S01]  /*5630*/  UMOV UR46, UR15 ;  /* 0x0000000f002e7c82 */ /* 0x000fe20008000000 */
[----:B------:R-:W-:Y:S01]  /*5640*/  UISETP.NE.AND UP3, UPT, UR26, 0x1, UPT ;  /* 0x000000011a00788c */ /* 0x000fe2000bf65270 */
[----:B--2---:R-:W-:Y:S01]  /*5650*/  VIADD R0, R0, 0xffffffe ;  /* 0x0ffffffe00007836 */ /* 0x004fe20000000000 */
[----:B------:R-:W-:-:S02]  /*5660*/  UISETP.NE.AND UP0, UPT, UR42, 0x1, UPT ;  /* 0x000000012a00788c */ /* 0x000fc4000bf05270 */
[----:B------:R-:W-:Y:S01]  /*5670*/  UISETP.NE.AND UP5, UPT, UR51, URZ, UPT ;  /* 0x000000ff3300728c */ /* 0x000fe2000bfa5270 */
[----:B------:R-:W-:Y:S02]  /*5680*/  UMOV UR28, URZ ;  /* 0x000000ff001c7c82 */ /* 0x000fe40008000000 */
[----:B------:R-:W2:Y:S01]  /*5690*/  F2I.FTZ.U32.TRUNC.NTZ R0, R0 ;  /* 0x0000000000007305 */ /* 0x000ea2000021f000 */
[----:B------:R-:W-:Y:S01]  /*56a0*/  UPLOP3.LUT UP2, UPT, UPT, UPT, UPT, 0x40, 0x4 ;  /* 0x000000000004789c */ /* 0x000fe20003f4e870 */
[----:B-1----:R-:W-:Y:S01]  /*56b0*/  VIADD R2, R2, 0xffffffe ;  /* 0x0ffffffe02027836 */ /* 0x002fe20000000000 */
[----:B------:R-:W1:Y:S01]  /*56c0*/  LDCU.64 UR24, c[0x0][0xc28] ;  /* 0x00018500ff1877ac */ /* 0x000e620008000a00 */
[----:B------:R-:W-:-:S04]  /*56d0*/  UPRMT UR48, URZ, 0x654, UR48 ;  /* 0x00000654ff307896 */ /* 0x000fc80008000030 */
[----:B------:R-:W3:Y:S01]  /*56e0*/  F2I.FTZ.U32.TRUNC.NTZ R2, R2 ;  /* 0x0000000200027305 */ /* 0x000ee2000021f000 */
[----:B------:R-:W-:Y:S02]  /*56f0*/  USHF.R.U32.HI UR47, URZ, UR41, UR47 ;  /* 0x00000029ff2f7299 */ /* 0x000fe4000801162f */
[----:B------:R-:W-:Y:S02]  /*5700*/  USHF.R.U32.HI UR46, URZ, UR52, UR46 ;  /* 0x00000034ff2e7299 */ /* 0x000fe4000801162e */
[----:B----4-:R-:W-:Y:S01]  /*5710*/  UISETP.NE.AND UP3, UPT, UR4, 0x1, UPT ;  /* 0x000000010400788c */ /* 0x010fe2000bf65270 */
[----:B--2---:R-:W-:Y:S01]  /*5720*/  R2UR UR7, R0 ;  /* 0x00000000000772ca */ /* 0x004fe200000e0000 */
[----:B------:R-:W-:Y:S02]  /*5730*/  UISETP.NE.AND UP0, UPT, UR36, URZ, UPT ;  /* 0x000000ff2400728c */ /* 0x000fe4000bf05270 */
[----:B------:R-:W-:Y:S01]  /*5740*/  UISETP.NE.AND UP5, UPT, UR31, URZ, UPT ;  /* 0x000000ff1f00728c */ /* 0x000fe2000bfa5270 */
[----:B---3--:R-:W-:Y:S01]  /*5750*/  R2UR UR9, R2 ;  /* 0x00000000020972ca */ /* 0x008fe200000e0000 */
[----:B------:R-:W-:-:S08]  /*5760*/  IMAD.MOV.U32 R2, RZ, RZ, 0x2000 ;  /* 0x00002000ff027424 */ /* 0x000fd000078e00ff */
[----:B------:R-:W-:-:S04]  /*5770*/  UIADD3 UR5, UPT, UPT, URZ, -UR7, URZ ;  /* 0x80000007ff057290 */ /* 0x000fc8000fffe0ff */
[----:B------:R-:W-:Y:S02]  /*5780*/  UIMAD UR5, UR5, UR29, URZ ;  /* 0x0000001d050572a4 */ /* 0x000fe4000f8e02ff */
[----:B------:R-:W-:-:S04]  /*5790*/  UIADD3 UR6, UPT, UPT, URZ, -UR9, URZ ;  /* 0x80000009ff067290 */ /* 0x000fc8000fffe0ff */
[----:B------:R-:W-:-:S03]  /*57a0*/  UIMAD UR12, UR6, UR30, URZ ;  /* 0x0000001e060c72a4 */ /* 0x000fc6000f8e02ff */
[----:B------:R-:W-:Y:S01]  /*57b0*/  UMOV UR6, URZ ;  /* 0x000000ff00067c82 */ /* 0x000fe20008000000 */
[----:B------:R-:W-:Y:S02]  /*57c0*/  UIMAD.WIDE.U32 UR8, UR9, UR12, UR8 ;  /* 0x0000000c090872a5 */ /* 0x000fe4000f8e0008 */
[----:B------:R-:W-:-:S07]  /*57d0*/  UIMAD.WIDE.U32 UR44, UR7, UR5, UR6 ;  /* 0x00000005072c72a5 */ /* 0x000fce000f8e0006 */
[----:B------:R-:W-:Y:S01]  /*57e0*/  UMOV UR44, UR45 ;  /* 0x0000002d002c7c82 */ /* 0x000fe20008000000 */
[----:B-1----:R-:W-:-:S05]  /*57f0*/  UMOV UR45, UR9 ;  /* 0x00000009002d7c82 */ /* 0x002fca0008000000 */
.L_x_100:
[----:B------:R-:W-:Y:S04]  /*5800*/  SHF.L.U32 R3, R8, 0x1f, RZ ;  /* 0x0000001f08037819 */ /* 0x000fe800000006ff */
[----:B------:R-:W1:Y:S02]  /*5810*/  SYNCS.PHASECHK.TRANS64.TRYWAIT P0, [UR27+0x140], R3 ;  /* 0x00014003ff0075a7 */ /* 0x000e64000800111b */
[----:B-1-3--:R-:W-:Y:S05]  /*5820*/  @!P0 BRA `(.L_x_92) ;  /* 0x0000004c00408947 */ /* 0x00afea0003800000 */
.L_x_189:
[----:B------:R-:W2:Y:S01]  /*5830*/  LDS.128 R4, [UR27+0x180] ;  /* 0x0001801bff047984 */ /* 0x000ea20008000c00 */
[----:B------:R-:W-:Y:S01]  /*5840*/  @!PT LDS RZ, [RZ] ;  /* 0x00000000fffff984 */ /* 0x000fe20000000800 */
[----:B------:R-:W-:Y:S01]  /*5850*/  @!PT LDS RZ, [RZ] ;  /* 0x00000000fffff984 */ /* 0x000fe20000000800 */
[----:B------:R-:W-:Y:S01]  /*5860*/  @!PT LDS RZ, [RZ] ;  /* 0x00000000fffff984 */ /* 0x000fe20000000800 */
[----:B------:R-:W-:Y:S01]  /*5870*/  @!PT LDS RZ, [RZ] ;  /* 0x00000000fffff984 */ /* 0x000fe20000000800 */
[----:B------:R3:W-:Y:S06]  /*5880*/  MEMBAR.ALL.CTA ;  /* 0x0000000000007992 */ /* 0x0007ec0000008000 */
[----:B---3--:R-:W3:Y:S02]  /*5890*/  FENCE.VIEW.ASYNC.S ;  /* 0x00000000000073c6 */ /* 0x008ee40000000000 */
[----:B---3--:R-:W-:Y:S01]  /*58a0*/  SYNCS.ARRIVE.TRANS64.RED.A1T0 RZ, [UR48], RZ ;  /* 0x000000ffffff79a7 */ /* 0x008fe20008100430 */
[----:B--2---:R-:W-:Y:S11]  /*58b0*/  LOP3.LUT P0, RZ, R6, 0x1, RZ, 0xc0, !PT ;  /* 0x0000000106ff7812 */ /* 0x004ff6000780c0ff */
[----:B------:R-:W-:Y:S02]  /*58c0*/  @!UPT UIADD3 URZ, UPT, UPT, URZ, URZ, URZ ;  /* 0x000000fffffff290 */ /* 0x000fe4000fffe0ff */
[----:B------:R-:W-:Y:S01]  /*58d0*/  VOTEU.ANY UP0, P0 ;  /* 0x0000000000ff7886 */ /* 0x000fe20000000100 */
[----:B------:R-:W-:Y:S11]  /*58e0*/  PLOP3.LUT P0, PT, PT, PT, UP0, 0x80, 0x8 ;  /* 0x000000000008781c */ /* 0x000ff60003f0f008 */
[----:B------:R-:W-:Y:S02]  /*58f0*/  @!UPT UIADD3 URZ, UPT, UPT, URZ, URZ, URZ ;  /* 0x000000fffffff290 */ /* 0x000fe4000fffe0ff */
[----:B-1----:R-:W-:Y:S02]  /*5900*/  @P0 MOV R3, R4 ;  /* 0x0000000400030202 */ /* 0x002fe40000000f00 */
[----:B------:R-:W-:Y:S02]  /*5910*/  @P0 LOP3.LUT R0, R5, 0xffff, RZ, 0xc0, !PT ;  /* 0x0000ffff05000812 */ /* 0x000fe400078ec0ff */
[----:B------:R-:W-:Y:S02]  /*5920*/  @P0 R2UR UR5, R3 ;  /* 0x00000000030502ca */ /* 0x000fe400000e0000 */
[----:B------:R-:W-:Y:S11]  /*5930*/  @P0 R2UR UR4, R0 ;  /* 0x00000000000402ca */ /* 0x000ff600000e0000 */
[----:B------:R-:W-:Y:S02]  /*5940*/  @UP0 UMOV UR23, UR5 ;  /* 0x0000000500170c82 */ /* 0x000fe40008000000 */
[----:B------:R-:W-:Y:S01]  /*5950*/  @UP0 UMOV UR15, UR4 ;  /* 0x00000004000f0c82 */ /* 0x000fe20008000000 */
[----:B------:R-:W-:Y:S09]  /*5960*/  UISETP.GE.AND UP0, UPT, UR39, 0x1, UPT ;  /* 0x000000012700788c */ /* 0x000ff2000bf06270 */
[----:B------:R-:W-:Y:S05]  /*5970*/  BRA.U !UP0, `(.L_x_93) ;  /* 0x0000000108c07547 */ /* 0x000fea000b800000 */
[----:B------:R-:W-:Y:S02]  /*5980*/  UP2UR UR14, UPR, URZ, 0x4 ;  /* 0x00000004ff0e7883 */ /* 0x000fe40008000000 */
[----:B------:R-:W-:Y:S02]  /*5990*/  UISETP.NE.AND UP2, UPT, UR42, 0x1, UPT ;  /* 0x000000012a00788c */ /* 0x000fe4000bf45270 */
[----:B------:R-:W-:Y:S02]  /*59a0*/  UIMAD.WIDE.U32 UR6, UR15, UR43, URZ ;  /* 0x0000002b0f0672a5 */ /* 0x000fe4000f8e00ff */
[----:B------:R-:W-:Y:S02]  /*59b0*/  UIMAD.WIDE.U32 UR10, UR23, UR40, URZ ;  /* 0x00000028170a72a5 */ /* 0x000fe4000f8e00ff */
[----:B------:R-:W-:Y:S02]  /*59c0*/  USEL UR4, UR37, UR46, !UP2 ;  /* 0x0000002e25047287 */ /* 0x000fe4000d000000 */
[----:B------:R-:W-:Y:S02]  /*59d0*/  UISETP.NE.AND UP0, UPT, UR26, 0x1, UPT ;  /* 0x000000011a00788c */ /* 0x000fe4000bf05270 */
[----:B------:R-:W-:Y:S02]  /*59e0*/  UP2UR UR19, UPR, URZ, 0x2 ;  /* 0x00000002ff137883 */ /* 0x000fe40008000000 */
[----:B------:R-:W-:Y:S02]  /*59f0*/  UISETP.NE.AND UP1, UPT, UR39, 0x1, UPT ;  /* 0x000000012700788c */ /* 0x000fe4000bf25270 */
[----:B------:R-:W-:Y:S02]  /*5a00*/  UIMAD.WIDE.U32 UR12, UR4, UR24, URZ ;  /* 0x00000018040c72a5 */ /* 0x000fe4000f8e00ff */
[----:B------:R-:W-:Y:S01]  /*5a10*/  USEL UR9, UR38, UR47, !UP0 ;  /* 0x0000002f26097287 */ /* 0x000fe2000c000000 */
[----:B------:R-:W-:Y:S01]  /*5a20*/  UMOV UR6, UR7 ;  /* 0x0000000700067c82 */ /* 0x000fe20008000000 */
[----:B------:R-:W-:Y:S01]  /*5a30*/  UMOV UR5, UR11 ;  /* 0x0000000b00057c82 */ /* 0x000fe20008000000 */
[----:B------:R-:W-:Y:S02]  /*5a40*/  USHF.R.U32.HI UR7, URZ, UR52, UR6 ;  /* 0x00000034ff077299 */ /* 0x000fe40008011606 */
[----:B------:R-:W-:Y:S02]  /*5a50*/  USHF.R.U32.HI UR6, URZ, UR41, UR5 ;  /* 0x00000029ff067299 */ /* 0x000fe40008011605 */
[----:B------:R-:W-:Y:S02]  /*5a60*/  UIMAD.WIDE.U32 UR16, UR9, UR24, URZ ;  /* 0x00000018091072a5 */ /* 0x000fe4000f8e00ff */
[----:B------:R-:W-:Y:S02]  /*5a70*/  USEL UR8, UR15, UR7, !UP2 ;  /* 0x000000070f087287 */ /* 0x000fe4000d000000 */
[----:B------:R-:W-:Y:S02]  /*5a80*/  UISETP.NE.AND UP2, UPT, UR14, URZ, UPT ;  /* 0x000000ff0e00728c */ /* 0x000fe4000bf45270 */
[----:B------:R-:W-:Y:S01]  /*5a90*/  UIMAD.WIDE.U32 UR10, UR8, UR24, URZ ;  /* 0x00000018080a72a5 */ /* 0x000fe2000f8e00ff */
[----:B------:R-:W-:Y:S02]  /*5aa0*/  UMOV UR5, UR13 ;  /* 0x0000000d00057c82 */ /* 0x000fe40008000000 */
[----:B------:R-:W-:Y:S03]  /*5ab0*/  @UP1 USHF.R.U32.HI UR4, URZ, UR25, UR5 ;  /* 0x00000019ff041299 */ /* 0x000fe60008011605 */
[----:B------:R-:W-:Y:S01]  /*5ac0*/  UMOV UR5, UR17 ;  /* 0x0000001100057c82 */ /* 0x000fe20008000000 */
[----:B------:R-:W-:Y:S02]  /*5ad0*/  UIMAD UR4, UR39, UR4, URZ ;  /* 0x00000004270472a4 */ /* 0x000fe4000f8e02ff */
[----:B------:R-:W-:Y:S02]  /*5ae0*/  @UP1 USHF.R.U32.HI UR9, URZ, UR25, UR5 ;  /* 0x00000019ff091299 */ /* 0x000fe40008011605 */
[----:B------:R-:W-:Y:S02]  /*5af0*/  USEL UR5, UR23, UR6, !UP0 ;  /* 0x0000000617057287 */ /* 0x000fe4000c000000 */
[----:B------:R-:W-:Y:S02]  /*5b00*/  UIMAD UR6, UR39, UR9, URZ ;  /* 0x00000009270672a4 */ /* 0x000fe4000f8e02ff */
[----:B------:R-:W-:Y:S03]  /*5b10*/  UISETP.GE.AND UP0, UPT, UR8, UR4, UPT ;  /* 0x000000040800728c */ /* 0x000fe6000bf06270 */
[----:B------:R-:W-:Y:S01]  /*5b20*/  UMOV UR4, UR11 ;  /* 0x0000000b00047c82 */ /* 0x000fe20008000000 */
[----:B------:R-:W-:Y:S02]  /*5b30*/  UISETP.GE.OR UP0, UPT, UR5, UR6, UP0 ;  /* 0x000000060500728c */ /* 0x000fe40008706670 */
[----:B------:R-:W-:Y:S02]  /*5b40*/  USHF.R.U32.HI UR4, URZ, UR25, UR4 ;  /* 0x00000019ff047299 */ /* 0x000fe40008011604 */
[----:B------:R-:W-:Y:S02]  /*5b50*/  UIMAD.WIDE.U32 UR6, UR5, UR24, URZ ;  /* 0x00000018050672a5 */ /* 0x000fe4000f8e00ff */
[----:B------:R-:W-:Y:S04]  /*5b60*/  USEL UR10, UR8, UR4, !UP1 ;  /* 0x00000004080a7287 */ /* 0x000fe8000c800000 */
[----:B------:R-:W-:Y:S01]  /*5b70*/  UIADD3 UR11, UPT, UPT, -UR10, URZ, URZ ;  /* 0x000000ff0a0b7290 */ /* 0x000fe2000fffe1ff */
[----:B------:R-:W-:Y:S01]  /*5b80*/  @!UP0 UMOV UR4, UR7 ;  /* 0x0000000700048c82 */ /* 0x000fe20008000000 */
[----:B------:R-:W-:Y:S02]  /*5b90*/  UIADD3 UR7, UPT, UPT, -UR8, URZ, URZ ;  /* 0x000000ff08077290 */ /* 0x000fe4000fffe1ff */
[----:B------:R-:W-:Y:S02]  /*5ba0*/  @!UP0 USHF.R.U32.HI UR4, URZ, UR25, UR4 ;  /* 0x00000019ff048299 */ /* 0x000fe40008011604 */
[----:B------:R-:W-:Y:S02]  /*5bb0*/  UIMAD UR6, UR39, UR11, UR8 ;  /* 0x0000000b270672a4 */ /* 0x000fe4000f8e0208 */
[----:B------:R-:W-:Y:S02]  /*5bc0*/  @!UP0 USEL UR4, UR5, UR4, !UP1 ;  /* 0x0000000405048287 */ /* 0x000fe4000c800000 */
[----:B------:R-:W-:Y:S02]  /*5bd0*/  UISETP.NE.AND UP1, UPT, UR19, URZ, UPT ;  /* 0x000000ff1300728c */ /* 0x000fe4000bf25270 */
[----:B------:R-:W-:Y:S02]  /*5be0*/  @!UP0 UIMAD UR6, UR9, UR6, UR4 ;  /* 0x00000006090682a4 */ /* 0x000fe4000f8e0204 */
[----:B------:R-:W-:Y:S02]  /*5bf0*/  @!UP0 UIADD3 UR9, UPT, UPT, UR10, -UR4, URZ ;  /* 0x800000040a098290 */ /* 0x000fe4000fffe0ff */
[----:B------:R-:W-:Y:S02]  /*5c00*/  UIADD3 UR4, UPT, UPT, -UR5, URZ, URZ ;  /* 0x000000ff05047290 */ /* 0x000fe4000fffe1ff */
[----:B------:R-:W-:Y:S03]  /*5c10*/  @!UP0 UIMAD UR8, UR9, UR39, UR5 ;  /* 0x00000027090882a4 */ /* 0x000fe6000f8e0205 */
[----:B------:R-:W-:Y:S01]  /*5c20*/  @!UP0 UMOV UR5, UR6 ;  /* 0x0000000600058c82 */ /* 0x000fe20008000000 */
[----:B------:R-:W-:Y:S02]  /*5c30*/  UIMAD UR6, UR26, UR4, UR23 ;  /* 0x000000041a0672a4 */ /* 0x000fe4000f8e0217 */
[----:B------:R-:W-:Y:S02]  /*5c40*/  UIMAD UR4, UR42, UR7, UR15 ;  /* 0x000000072a0472a4 */ /* 0x000fe4000f8e020f */
[----:B------:R-:W-:Y:S02]  /*5c50*/  UIMAD UR23, UR5, UR26, UR6 ;  /* 0x0000001a051772a4 */ /* 0x000fe4000f8e0206 */
[----:B------:R-:W-:Y:S11]  /*5c60*/  UIMAD UR15, UR8, UR42, UR4 ;  /* 0x0000002a080f72a4 */ /* 0x000ff6000f8e0204 */
[----:B------:R-:W-:Y:S01]  /*5c70*/  @!UPT UIADD3 URZ, UPT, UPT, URZ, URZ, URZ ;  /* 0x000000fffffff290 */ /* 0x000fe2000fffe0ff */
.L_x_93:
[----:B------:R-:W1:Y:S01]  /*5c80*/  @!UP3 LDCU.128 UR8, c[0x0][0xc10] ;  /* 0x00018200ff08b7ac */ /* 0x000e620008000c00 */
[----:B------:R-:W-:Y:S04]  /*5c90*/  MOV R0, UR18 ;  /* 0x0000001200007c02 */ /* 0x000fe80008000f00 */
[----:B------:R-:W-:Y:S01]  /*5ca0*/  IABS R0, R0 ;  /* 0x0000000000007213 */ /* 0x000fe20000000000 */
[----:B------:R-:W2:Y:S01]  /*5cb0*/  @!UP3 LDCU UR5, c[0x0][0xc0c] ;  /* 0x00018180ff05b7ac */ /* 0x000ea20008000800 */
[----:B-1----:R-:W-:Y:S07]  /*5cc0*/  UIMAD.WIDE.U32 UR6, UR23, UR8, URZ ;  /* 0x00000008170672a5 */ /* 0x002fee000f8e00ff */
[----:B------:R-:W-:Y:S01]  /*5cd0*/  @!UP3 UMOV UR4, UR7 ;  /* 0x000000070004bc82 */ /* 0x000fe20008000000 */
[----:B--2---:R-:W-:Y:S02]  /*5ce0*/  @!UP3 UISETP.NE.AND UP0, UPT, UR5, 0x1, UPT ;  /* 0x000000010500b88c */ /* 0x004fe4000bf05270 */
[----:B------:R-:W-:Y:S02]  /*5cf0*/  @!UP3 USHF.R.U32.HI UR4, URZ, UR9, UR4 ;  /* 0x00000009ff04b299 */ /* 0x000fe40008011604 */
[----:B------:R-:W-:Y:S02]  /*5d00*/  UIMAD.WIDE.U32 UR6, UR15, UR11, URZ ;  /* 0x0000000b0f0672a5 */ /* 0x000fe4000f8e00ff */
[----:B------:R-:W-:Y:S02]  /*5d10*/  @!UP3 USEL UR8, UR23, UR4, !UP0 ;  /* 0x000000041708b287 */ /* 0x000fe4000c000000 */
[----:B------:R-:W-:Y:S03]  /*5d20*/  @!UP3 UISETP.NE.AND UP0, UPT, UR10, 0x1, UPT ;  /* 0x000000010a00b88c */ /* 0x000fe6000bf05270 */
[----:B------:R-:W-:Y:S02]  /*5d30*/  @!UP3 UMOV UR6, UR7 ;  /* 0x000000070006bc82 */ /* 0x000fe40008000000 */
[----:B------:R-:W1:Y:S02]  /*5d40*/  @!UP3 LDCU UR4, c[0x0][0xc20] ;  /* 0x00018400ff04b7ac */ /* 0x000e640008000800 */
[----:B-1----:R-:W-:Y:S04]  /*5d50*/  @!UP3 USHF.R.U32.HI UR6, URZ, UR4, UR6 ;  /* 0x00000004ff06b299 */ /* 0x002fe80008011606 */
[----:B------:R-:W-:Y:S04]  /*5d60*/  @!UP3 USEL UR6, UR15, UR6, !UP0 ;  /* 0x000000060f06b287 */ /* 0x000fe8000c000000 */
[----:B------:R-:W-:Y:S02]  /*5d70*/  @!UP3 UIADD3 UR4, UPT, UPT, -UR8, UR6, URZ ;  /* 0x000000060804b290 */ /* 0x000fe4000fffe1ff */
[----:B------:R-:W-:Y:S02]  /*5d80*/  @!UP3 UIADD3 UR6, UPT, UPT, UR8, -UR6, URZ ;  /* 0x800000060806b290 */ /* 0x000fe4000fffe0ff */
[----:B------:R-:W-:Y:S02]  /*5d90*/  @!UP3 UIMAD UR23, UR4, UR5, UR23 ;  /* 0x000000050417b2a4 */ /* 0x000fe4000f8e0217 */
[----:B------:R-:W-:Y:S01]  /*5da0*/  @!UP3 UIMAD UR15, UR6, UR10, UR15 ;  /* 0x0000000a060fb2a4 */ /* 0x000fe2000f8e020f */
[----:B------:R-:W-:Y:S11]  /*5db0*/  BRA.U UP2, `(.L_x_94) ;  /* 0x0000000102107547 */ /* 0x000ff6000b800000 */
[----:B------:R-:W-:Y:S04]  /*5dc0*/  MOV R3, UR54 ;  /* 0x0000003600037c02 */ /* 0x000fe80008000f00 */
[----:B------:R-:W-:Y:S04]  /*5dd0*/  SHF.L.U32 R12, R3, 0x1f, RZ ;  /* 0x0000001f030c7819 */ /* 0x000fe800000006ff */
[----:B------:R-:W1:Y:S02]  /*5de0*/  SYNCS.PHASECHK.TRANS64.TRYWAIT P1, [UR27+0x138], R12 ;  /* 0x0001380cff0075a7 */ /* 0x000e64000802111b */
[----:B-1----:R-:W-:Y:S05]  /*5df0*/  @!P1 BRA `(.L_x_95) ;  /* 0x0000004400e49947 */ /* 0x002fea0003800000 */
.L_x_94:
[----:B------:R-:W-:Y:S01]  /*5e00*/  UISETP.NE.AND UP2, UPT, UR51, URZ, UPT ;  /* 0x000000ff3300728c */ /* 0x000fe2000bf45270 */
[----:B------:R-:W-:Y:S01]  /*5e10*/  R2UR UR4, R0 ;  /* 0x00000000000472ca */ /* 0x000fe200000e0000 */
[----:B------:R-:W-:Y:S11]  /*5e20*/  USHF.L.U32 UR11, UR20, 0x6, URZ ;  /* 0x00000006140b7899 */ /* 0x000ff600080006ff */
[----:B------:R-:W-:Y:S01]  /*5e30*/  @!UPT UIADD3 URZ, UPT, UPT, URZ, URZ, URZ ;  /* 0x000000fffffff290 */ /* 0x000fe2000fffe0ff */
[----:B------:R-:W-:Y:S07]  /*5e40*/  UIMAD.WIDE.U32 UR6, UR45, UR4, URZ ;  /* 0x000000042d0672a5 */ /* 0x000fee000f8e00ff */
[----:B------:R-:W-:Y:S02]  /*5e50*/  UMOV UR12, UR7 ;  /* 0x00000007000c7c82 */ /* 0x000fe40008000000 */
[----:B------:R-:W-:Y:S04]  /*5e60*/  UIMAD UR4, UR12, UR49, UR4 ;  /* 0x000000310c0472a4 */ /* 0x000fe8000f8e0204 */
[----:B------:R-:W-:Y:S11]  /*5e70*/  UISETP.GT.U32.AND UP0, UPT, UR30, UR4, UPT ;  /* 0x000000041e00728c */ /* 0x000ff6000bf04070 */
[----:B------:R-:W-:Y:S02]  /*5e80*/  @!UP0 UIADD3 UR4, UPT, UPT, UR4, -UR30, URZ ;  /* 0x8000001e04048290 */ /* 0x000fe4000fffe0ff */
[----:B------:R-:W-:Y:S02]  /*5e90*/  @!UP0 UIADD3 UR12, UPT, UPT, UR12, 0x1, URZ ;  /* 0x000000010c0c8890 */ /* 0x000fe4000fffe0ff */
[----:B------:R-:W-:Y:S02]  /*5ea0*/  UISETP.GE.U32.AND UP0, UPT, UR4, UR30, UPT ;  /* 0x0000001e0400728c */ /* 0x000fe4000bf06070 */
[----:B------:R-:W-:Y:S09]  /*5eb0*/  ULOP3.LUT UR4, UR18, UR31, URZ, 0x3c, !UPT ;  /* 0x0000001f12047292 */ /* 0x000ff2000f8e3cff */
[----:B------:R-:W-:Y:S02]  /*5ec0*/  @UP0 UIADD3 UR12, UPT, UPT, UR12, 0x1, URZ ;  /* 0x000000010c0c0890 */ /* 0x000fe4000fffe0ff */
[----:B------:R-:W-:Y:S11]  /*5ed0*/  UISETP.GE.AND UP0, UPT, UR4, URZ, UPT ;  /* 0x000000ff0400728c */ /* 0x000ff6000bf06270 */
[----:B------:R-:W-:Y:S02]  /*5ee0*/  @!UP0 UIADD3 UR12, UPT, UPT, -UR12, URZ, URZ ;  /* 0x000000ff0c0c8290 */ /* 0x000fe4000fffe1ff */
[----:B------:R-:W-:Y:S06]  /*5ef0*/  @!UP5 ULOP3.LUT UR12, URZ, UR31, URZ, 0x33, !UPT ;  /* 0x0000001fff0cd292 */ /* 0x000fec000f8e33ff */
[----:B------:R-:W-:Y:S05]  /*5f00*/  IMAD.U32 R0, RZ, RZ, UR12 ;  /* 0x0000000cff007e24 */ /* 0x000fea000f8e00ff */
[----:B------:R-:W-:Y:S04]  /*5f10*/  IABS R0, R0 ;  /* 0x0000000000007213 */ /* 0x000fe80000000000 */
[----:B------:R-:W-:Y:S01]  /*5f20*/  R2UR UR4, R0 ;  /* 0x00000000000472ca */ /* 0x000fe200000e0000 */
[----:B------:R-:W-:Y:S05]  /*5f30*/  IMAD.U32 R0, RZ, RZ, UR36 ;  /* 0x00000024ff007e24 */ /* 0x000fea000f8e00ff */
[----:B------:R-:W-:Y:S04]  /*5f40*/  IABS R9, R0 ;  /* 0x0000000000097213 */ /* 0x000fe80000000000 */
[----:B------:R-:W2:Y:S03]  /*5f50*/  I2F.RP R16, R9 ;  /* 0x0000000900107306 */ /* 0x000ea60000209400 */
[----:B------:R-:W-:Y:S07]  /*5f60*/  UIMAD.WIDE.U32 UR6, UR44, UR4, URZ ;  /* 0x000000042c0672a5 */ /* 0x000fee000f8e00ff */
[----:B------:R-:W-:Y:S02]  /*5f70*/  UMOV UR13, UR7 ;  /* 0x00000007000d7c82 */ /* 0x000fe40008000000 */
[----:B------:R-:W-:Y:S01]  /*5f80*/  UIADD3 UR5, UPT, UPT, -UR13, URZ, URZ ;  /* 0x000000ff0d057290 */ /* 0x000fe2000fffe1ff */
[----:B--2---:R-:W2:Y:S03]  /*5f90*/  MUFU.RCP R0, R16 ;  /* 0x0000001000007308 */ /* 0x004ea60000001000 */
[----:B------:R-:W-:Y:S04]  /*5fa0*/  UIMAD UR4, UR29, UR5, UR4 ;  /* 0x000000051d0472a4 */ /* 0x000fe8000f8e0204 */
[----:B------:R-:W-:Y:S11]  /*5fb0*/  UISETP.GT.U32.AND UP0, UPT, UR29, UR4, UPT ;  /* 0x000000041d00728c */ /* 0x000ff6000bf04070 */
[----:B------:R-:W-:Y:S01]  /*5fc0*/  @!UP0 UIADD3 UR4, UPT, UPT, UR4, -UR29, URZ ;  /* 0x8000001d04048290 */ /* 0x000fe2000fffe0ff */
[----:B--2---:R-:W-:Y:S01]  /*5fd0*/  VIADD R11, R0, 0xffffffe ;  /* 0x0ffffffe000b7836 */ /* 0x004fe20000000000 */
[----:B------:R-:W-:Y:S02]  /*5fe0*/  @!UP0 UIADD3 UR13, UPT, UPT, UR13, 0x1, URZ ;  /* 0x000000010d0d8890 */ /* 0x000fe4000fffe0ff */
[----:B------:R-:W-:Y:S01]  /*5ff0*/  UISETP.GE.U32.AND UP0, UPT, UR4, UR29, UPT ;  /* 0x0000001d0400728c */ /* 0x000fe2000bf06070 */
[----:B------:R-:W1:Y:S01]  /*6000*/  F2I.FTZ.U32.TRUNC.NTZ R13, R11 ;  /* 0x0000000b000d7305 */ /* 0x000e62000021f000 */
[----:B------:R-:W-:Y:S09]  /*6010*/  ULOP3.LUT UR4, UR12, UR51, URZ, 0x3c, !UPT ;  /* 0x000000330c047292 */ /* 0x000ff2000f8e3cff */
[----:B------:R-:W-:Y:S02]  /*6020*/  @UP0 UIADD3 UR13, UPT, UPT, UR13, 0x1, URZ ;  /* 0x000000010d0d0890 */ /* 0x000fe4000fffe0ff */
[----:B------:R-:W-:Y:S01]  /*6030*/  UISETP.GE.AND UP0, UPT, UR4, URZ, UPT ;  /* 0x000000ff0400728c */ /* 0x000fe2000bf06270 */
[----:B-1----:R-:W-:Y:S05]  /*6040*/  IADD3 R12, PT, PT, RZ, -R13, RZ ;  /* 0x8000000dff0c7210 */ /* 0x002fea0007ffe0ff */
[----:B------:R-:W-:Y:S02]  /*6050*/  IMAD R3, R12, R9, RZ ;  /* 0x000000090c037224 */ /* 0x000fe400078e02ff */
[----:B------:R-:W-:Y:S03]  /*6060*/  IMAD.MOV.U32 R12, RZ, RZ, RZ ;  /* 0x000000ffff0c7224 */ /* 0x000fe600078e00ff */
[----:B------:R-:W-:Y:S02]  /*6070*/  @!UP0 UIADD3 UR13, UPT, UPT, -UR13, URZ, URZ ;  /* 0x000000ff0d0d8290 */ /* 0x000fe4000fffe1ff */
[----:B------:R-:W-:Y:S01]  /*6080*/  @!UP2 ULOP3.LUT UR13, URZ, UR51, URZ, 0x33, !UPT ;  /* 0x00000033ff0da292 */ /* 0x000fe2000f8e33ff */
[----:B------:R-:W-:Y:S01]  /*6090*/  IMAD.HI.U32 R13, R13, R3, R12 ;  /* 0x000000030d0d7227 */ /* 0x000fe200078e000c */
[----:B------:R-:W-:Y:S02]  /*60a0*/  UISETP.NE.AND UP2, UPT, UR36, URZ, UPT ;  /* 0x000000ff2400728c */ /* 0x000fe4000bf45270 */
[----:B------:R-:W-:Y:S02]  /*60b0*/  ULOP3.LUT UR4, UR13, UR36, URZ, 0x3c, !UPT ;  /* 0x000000240d047292 */ /* 0x000fe4000f8e3cff */
[----:B------:R-:W-:Y:S02]  /*60c0*/  IMAD.U32 R0, RZ, RZ, UR13 ;  /* 0x0000000dff007e24 */ /* 0x000fe4000f8e00ff */
[----:B------:R-:W-:Y:S02]  /*60d0*/  UISETP.GE.AND UP0, UPT, UR4, URZ, UPT ;  /* 0x000000ff0400728c */ /* 0x000fe4000bf06270 */
[----:B------:R-:W-:Y:S01]  /*60e0*/  UIADD3 UR4, UPT, UPT, -UR12, URZ, URZ ;  /* 0x000000ff0c047290 */ /* 0x000fe2000fffe1ff */
[----:B------:R-:W-:Y:S03]  /*60f0*/  IABS R0, R0 ;  /* 0x0000000000007213 */ /* 0x000fe60000000000 */
[----:B------:R-:W-:Y:S02]  /*6100*/  UIMAD UR5, UR31, UR4, UR18 ;  /* 0x000000041f0572a4 */ /* 0x000fe4000f8e0212 */
[----:B------:R-:W-:Y:S01]  /*6110*/  UIADD3 UR4, UPT, UPT, -UR13, URZ, URZ ;  /* 0x000000ff0d047290 */ /* 0x000fe2000fffe1ff */
[----:B------:R-:W-:Y:S01]  /*6120*/  IMAD.HI.U32 R13, R13, R0, RZ ;  /* 0x000000000d0d7227 */ /* 0x000fe200078e00ff */
[----:B------:R-:W-:Y:S02]  /*6130*/  USHF.L.U32 UR17, UR5, 0x6, URZ ;  /* 0x0000000605117899 */ /* 0x000fe400080006ff */
[----:B------:R-:W-:Y:S02]  /*6140*/  UIMAD UR12, UR51, UR4, UR12 ;  /* 0x00000004330c72a4 */ /* 0x000fe4000f8e020c */
[----:B------:R-:W-:Y:S05]  /*6150*/  IADD3 R3, PT, PT, -R13, RZ, RZ ;  /* 0x000000ff0d037210 */ /* 0x000fea0007ffe1ff */
[C---:B------:R-:W-:Y:S05]  /*6160*/  IMAD R0, R9.reuse, R3, R0 ;  /* 0x0000000309007224 */ /* 0x040fea00078e0200 */
[----:B------:R-:W-:Y:S11]  /*6170*/  ISETP.GT.U32.AND P1, PT, R9, R0, PT ;  /* 0x000000000900720c */ /* 0x000ff60003f24070 */
[----:B------:R-:W-:Y:S02]  /*6180*/  @!UPT UIADD3 URZ, UPT, UPT, URZ, URZ, URZ ;  /* 0x000000fffffff290 */ /* 0x000fe4000fffe0ff */
[----:B------:R-:W-:Y:S02]  /*6190*/  @!P1 IMAD.IADD R0, R0, 0x1, -R9 ;  /* 0x0000000100009824 */ /* 0x000fe400078e0a09 */
[----:B------:R-:W-:Y:S01]  /*61a0*/  @!P1 VIADD R13, R13, 0x1 ;  /* 0x000000010d0d9836 */ /* 0x000fe20000000000 */
[----:B------:R-:W-:Y:S02]  /*61b0*/  ISETP.NE.U32.AND P1, PT, RZ, UR32, PT ;  /* 0x00000020ff007c0c */ /* 0x000fe4000bf25070 */
[----:B------:R-:W-:Y:S02]  /*61c0*/  ISETP.GE.U32.AND P2, PT, R0, R9, PT ;  /* 0x000000090000720c */ /* 0x000fe40003f46070 */
[----:B------:R-:W-:Y:S11]  /*61d0*/  ISETP.NE.AND.EX P1, PT, RZ, UR33, PT, P1 ;  /* 0x00000021ff007c0c */ /* 0x000ff6000bf25310 */
[----:B------:R-:W-:Y:S04]  /*61e0*/  @P2 IADD3 R13, PT, PT, R13, 0x1, RZ ;  /* 0x000000010d0d2810 */ /* 0x000fe80007ffe0ff */
[----:B------:R-:W-:Y:S11]  /*61f0*/  R2UR UR14, R13 ;  /* 0x000000000d0e72ca */ /* 0x000ff600000e0000 */
[----:B------:R-:W-:Y:S02]  /*6200*/  @!UPT UIADD3 URZ, UPT, UPT, URZ, URZ, URZ ;  /* 0x000000fffffff290 */ /* 0x000fe4000fffe0ff */
[----:B------:R-:W-:Y:S02]  /*6210*/  @!UP0 UIADD3 UR14, UPT, UPT, -UR14, URZ, URZ ;  /* 0x000000ff0e0e8290 */ /* 0x000fe4000fffe1ff */
[----:B------:R-:W-:Y:S04]  /*6220*/  @!UP2 ULOP3.LUT UR14, URZ, UR36, URZ, 0x33, !UPT ;  /* 0x00000024ff0ea292 */ /* 0x000fe8000f8e33ff */
[----:B------:R-:W-:Y:S04]  /*6230*/  UIADD3 UR6, UPT, UPT, -UR14, URZ, URZ ;  /* 0x000000ff0e067290 */ /* 0x000fe8000fffe1ff */
[----:B------:R-:W-:Y:S01]  /*6240*/  UIMAD UR13, UR36, UR6, UR13 ;  /* 0x00000006240d72a4 */ /* 0x000fe2000f8e020d */
[----:B------:R-:W-:Y:S11]  /*6250*/  BRA.U !UP4, `(.L_x_96) ;  /* 0x000000010c387547 */ /* 0x000ff6000b800000 */
[----:B------:R-:W-:Y:S01]  /*6260*/  UPLOP3.LUT UP1, UPT, UPT, UPT, UP6, 0x80, 0x8 ;  /* 0x000000000008789c */ /* 0x000fe20003f2f060 */
[----:B------:R-:W-:Y:S01]  /*6270*/  HFMA2 R0, -RZ, RZ, 0, 5.9604644775390625e-08 ;  /* 0x00000001ff007431 */ /* 0x000fe200000001ff */
[----:B------:R-:W1:Y:S01]  /*6280*/  LDCU.64 UR8, c[0x0][0x358] ;  /* 0x00006b00ff0877ac */ /* 0x000e620008000a00 */
[----:B------:R-:W-:Y:S03]  /*6290*/  IMAD.MOV.U32 R60, RZ, RZ, 0x1 ;  /* 0x00000001ff3c7424 */ /* 0x000fe600078e00ff */
[----:B------:R-:W-:Y:S05]  /*62a0*/  PLOP3.LUT P2, PT, PT, PT, UP1, 0x80, 0x8 ;  /* 0x000000000008781c */ /* 0x000fea0003f4f018 */
[----:B------:R-:W2:Y:S01]  /*62b0*/  @UP1 LDCU.64 UR4, c[0x0][0x988] ;  /* 0x00013100ff0417ac */ /* 0x000ea20008000a00 */
[----:B------:R-:W-:Y:S07]  /*62c0*/  @UP1 UIMAD UR6, UR50, UR32, URZ ;  /* 0x00000020320612a4 */ /* 0x000fee000f8e02ff */
[----:B------:R-:W-:Y:S01]  /*62d0*/  @!P2 PRMT R60, R0, 0x7610, R60 ;  /* 0x00007610003ca816 */ /* 0x000fe2000000003c */
[----:B--2---:R-:W-:Y:S06]  /*62e0*/  @UP1 UIMAD.WIDE UR4, UR6, 0x4, UR4 ;  /* 0x00000004060418a5 */ /* 0x004fec000f8e0204 */
[----:B------:R-:W-:Y:S01]  /*62f0*/  IMAD.U32 R12, RZ, RZ, UR4 ;  /* 0x00000004ff0c7e24 */ /* 0x000fe2000f8e00ff */
[----:B------:R-:W-:Y:S04]  /*6300*/  MOV R13, UR5 ;  /* 0x00000005000d7c02 */ /* 0x000fe80008000f00 */
[----:B------:R-:W2:Y:S01]  /*6310*/  @!UP1 LDCU UR4, c[0x0][0x980] ;  /* 0x00013000ff0497ac */ /* 0x000ea20008000800 */
[----:B-1---5:R1:W5:Y:S02]  /*6320*/  @P2 LDG.E R27, desc[UR8][R12.64] ;  /* 0x000000080c1b2981 */ /* 0x022364000c1e1900 */
[----:B-12---:R-:W-:Y:S07]  /*6330*/  @!P2 IMAD.U32 R27, RZ, RZ, UR4 ;  /* 0x00000004ff1bae24 */ /* 0x006fee000f8e00ff */
.L_x_96:
[----:B-----5:R-:W-:Y:S01]  /*6340*/  @!P1 FSETP.EQ.AND P3, PT, R27, RZ, PT ;  /* 0x000000ff1b00920b */ /* 0x020fe20003f62000 */
[----:B------:R-:W-:Y:S01]  /*6350*/  @!UPT UIADD3 URZ, UPT, UPT, URZ, URZ, URZ ;  /* 0x000000fffffff290 */ /* 0x000fe2000fffe0ff */
[----:B------:R-:W-:Y:S11]  /*6360*/  @!P1 BRA `(.L_x_97) ;  /* 0x0000000000149947 */ /* 0x000ff60003800000 */
[----:B------:R-:W-:Y:S02]  /*6370*/  LOP3.LUT P1, RZ, R60, 0xff, RZ, 0xc0, !PT ;  /* 0x000000ff3cff7812 */ /* 0x000fe4000782c0ff */
[----:B------:R-:W-:Y:S04]  /*6380*/  PLOP3.LUT P3, PT, PT, PT, UP1, 0x80, 0x8 ;  /* 0x000000000008781c */ /* 0x000fe80003f6f018 */
[----:B------:R-:W-:Y:S07]  /*6390*/  PLOP3.LUT P3, PT, P3, PT, PT, 0x8, 0x80 ;  /* 0x000000000080781c */ /* 0x000fee0001f6e170 */
[----:B------:R-:W-:Y:S11]  /*63a0*/  @P1 FSETP.EQ.AND P3, PT, R27, RZ, PT ;  /* 0x000000ff1b00120b */ /* 0x000ff60003f62000 */
[----:B------:R-:W-:Y:S02]  /*63b0*/  @!UPT UIADD3 URZ, UPT, UPT, URZ, URZ, URZ ;  /* 0x000000fffffff290 */ /* 0x000fe4000fffe0ff */
.L_x_97:
[----:B------:R-:W-:Y:S01]  /*63c0*/  ULEA UR4, UR28, UR27, 0x3 ;  /* 0x0000001b1c047291 */ /* 0x000fe2000f8e18ff */
[----:B------:R-:W-:Y:S02]  /*63d0*/  SHF.L.U32 R3, R10, 0x1f, RZ ;  /* 0x0000001f0a037819 */ /* 0x000fe400000006ff */
[----:B------:R-:W-:Y:S04]  /*63e0*/  ELECT P2, URZ, PT ;  /* 0x0000000000ff782f */ /* 0x000fe80003840000 */
[----:B------:R-:W-:Y:S02]  /*63f0*/  PLOP3.LUT P2, PT, P3, P2, PT, 0xf2, 0x2f ;  /* 0x00000000002f781c */ /* 0x000fe40001f45e72 */
[----:B------:R-:W1:Y:S02]  /*6400*/  SYNCS.PHASECHK.TRANS64.TRYWAIT P1, [UR4+0x118], R3 ;  /* 0x00011803ff0075a7 */ /* 0x000e640008021104 */
[----:B-1----:R-:W-:Y:S09]  /*6410*/  @!P1 BRA `(.L_x_98) ;  /* 0x0000004000749947 */ /* 0x002ff20003800000 */
.L_x_192:
[----:B------:R-:W2:Y:S01]  /*6420*/  S2UR UR21, SR_CgaCtaId ;  /* 0x00000000001579c3 */ /* 0x000ea20000008800 */
[----:B------:R-:W-:Y:S01]  /*6430*/  @!P2 IADD3 R9, P1, PT, R14, 0x680, RZ ;  /* 0x000006800e09a810 */ /* 0x000fe20007f3e0ff */
[----:B------:R-:W-:Y:S01]  /*6440*/  VOTEU.ALL UP0, P2 ;  /* 0x0000000000ff7886 */ /* 0x000fe20001000000 */
[----:B------:R-:W-:Y:S02]  /*6450*/  UIADD3 UR16, UPT, UPT, UR4, 0x100, URZ ;  /* 0x0000010004107890 */ /* 0x000fe4000fffe0ff */
[----:B------:R-:W-:Y:S01]  /*6460*/  @!P2 R2UR UR7, R9 ;  /* 0x000000000907a2ca */ /* 0x000fe200000e0000 */
[----:B-1----:R-:W-:Y:S01]  /*6470*/  @!P2 IMAD.X R0, RZ, RZ, R15, P1 ;  /* 0x000000ffff00a224 */ /* 0x002fe200008e060f */
[----:B------:R-:W-:Y:S02]  /*6480*/  @!UP0 ULEA UR5, UR28, UR27, 0xd ;  /* 0x0000001b1c058291 */ /* 0x000fe4000f8e68ff */
[----:B------:R-:W-:Y:S02]  /*6490*/  @!UP0 UIADD3 UR20, UPT, UPT, UR17, 0x20, URZ ;  /* 0x0000002011148890 */ /* 0x000fe4000fffe0ff */
[----:B------:R-:W-:Y:S01]  /*64a0*/  @!P2 R2UR UR6, R0 ;  /* 0x000000000006a2ca */ /* 0x000fe200000e0000 */
[----:B------:R-:W-:Y:S01]  /*64b0*/  @!UP0 UIADD3 UR8, UPT, UPT, UR5, 0x200, URZ ;  /* 0x0000020005088890 */ /* 0x000fe2000fffe0ff */
[----:B------:R-:W-:Y:S01]  /*64c0*/  @!P2 IMAD.MOV.U32 R0, RZ, RZ, 0x2000 ;  /* 0x00002000ff00a424 */ /* 0x000fe200078e00ff */
[----:B------:R-:W-:Y:S02]  /*64d0*/  @!UP0 UIADD3 UR18, UPT, UPT, UR5, 0x1200, URZ ;  /* 0x0000120005128890 */ /* 0x000fe4000fffe0ff */
[----:B------:R-:W-:Y:S02]  /*64e0*/  UIADD3 UR5, UPT, UPT, UR28, 0x1, URZ ;  /* 0x000000011c057890 */ /* 0x000fe4000fffe0ff */
[----:B------:R-:W-:Y:S01]  /*64f0*/  IMAD.U32 R12, RZ, RZ, UR7 ;  /* 0x00000007ff0c7e24 */ /* 0x000fe2000f8e00ff */
[----:B------:R-:W-:Y:S01]  /*6500*/  UMOV UR34, 0x0 ;  /* 0x0000000000227882 */ /* 0x000fe20000000000 */
[----:B------:R-:W-:Y:S01]  /*6510*/  UISETP.NE.AND UP0, UPT, UR5, 0x3, UPT ;  /* 0x000000030500788c */ /* 0x000fe2000bf05270 */
[----:B------:R-:W-:Y:S03]  /*6520*/  UMOV UR35, 0x10000000 ;  /* 0x1000000000237882 */ /* 0x000fe60000000000 */
[----:B------:R-:W-:Y:S01]  /*6530*/  IMAD.U32 R13, RZ, RZ, UR6 ;  /* 0x00000006ff0d7e24 */ /* 0x000fe2000f8e00ff */
[----:B------:R-:W-:Y:S01]  /*6540*/  @!P2 R2UR UR6, R12 ;  /* 0x000000000c06a2ca */ /* 0x000fe200000e0000 */
[----:B------:R-:W-:Y:S02]  /*6550*/  USEL UR5, UR5, URZ, UP0 ;  /* 0x000000ff05057287 */ /* 0x000fe40008000000 */
[----:B------:R-:W-:Y:S01]  /*6560*/  USEL UR19, URZ, 0x1, UP0 ;  /* 0x00000001ff137887 */ /* 0x000fe20008000000 */
[----:B------:R-:W-:Y:S01]  /*6570*/  @!P2 R2UR UR7, R13 ;  /* 0x000000000d07a2ca */ /* 0x000fe200000e0000 */
[----:B------:R-:W-:Y:S04]  /*6580*/  VOTEU.ALL UP0, P2 ;  /* 0x0000000000ff7886 */ /* 0x000fe80001000000 */
[----:B------:R-:W-:Y:S01]  /*6590*/  LOP3.LUT R10, R10, UR19, RZ, 0x3c, !PT ;  /* 0x000000130a0a7c12 */ /* 0x000fe2000f8e3cff */
[----:B------:R-:W-:Y:S01]  /*65a0*/  @!UP0 UMOV UR9, UR16 ;  /* 0x0000001000098c82 */ /* 0x000fe20008000000 */
[----:B------:R-:W-:Y:S02]  /*65b0*/  @!UP0 UMOV UR10, UR17 ;  /* 0x00000011000a8c82 */ /* 0x000fe40008000000 */
[----:B------:R-:W-:Y:S04]  /*65c0*/  SHF.L.U32 R3, R10, 0x1f, RZ ;  /* 0x0000001f0a037819 */ /* 0x000fe800000006ff */
[----:B------:R1:W-:Y:S01]  /*65d0*/  @!UP0 UTMALDG.5D [UR8], [UR6], desc[UR34] ;  /* 0x00002208060085b4 */ /* 0x0003e20008021000 */
[----:B------:R-:W-:Y:S05]  /*65e0*/  VOTEU.ALL UP0, P2 ;  /* 0x0000000000ff7886 */ /* 0x000fea0001000000 */
[----:B-1----:R-:W-:Y:S01]  /*65f0*/  @!UP0 UMOV UR8, UR18 ;  /* 0x0000001200088c82 */ /* 0x002fe20008000000 */
[----:B------:R-:W-:Y:S01]  /*6600*/  @!UP0 UMOV UR9, UR16 ;  /* 0x0000001000098c82 */ /* 0x000fe20008000000 */
[----:B------:R-:W-:Y:S02]  /*6610*/  @!UP0 UMOV UR10, UR20 ;  /* 0x00000014000a8c82 */ /* 0x000fe40008000000 */
[----:B------:R2:W-:Y:S01]  /*6620*/  @!UP0 UTMALDG.5D [UR8], [UR6], desc[UR34] ;  /* 0x00002208060085b4 */ /* 0x0005e20008021000 */
[----:B------:R1:W-:Y:S02]  /*6630*/  @!P2 SYNCS.ARRIVE.TRANS64.RED.A0TR RZ, [UR4+0x100], R0 ;  /* 0x00010000ffffa9a7 */ /* 0x0003e40008300404 */
[----:B-1----:R-:W-:Y:S04]  /*6640*/  @P0 SHF.R.U32.HI R0, RZ, 0x10, R5 ;  /* 0x00000010ff000819 */ /* 0x002fe80000011605 */
[----:B------:R-:W-:Y:S01]  /*6650*/  @P0 R2UR UR50, R0 ;  /* 0x00000000003202ca */ /* 0x000fe200000e0000 */
[----:B--2---:R-:W-:Y:S02]  /*6660*/  UPRMT UR7, UR21, 0x654, UR16 ;  /* 0x0000065415077896 */ /* 0x004fe40008000010 */
[----:B------:R-:W-:Y:S07]  /*6670*/  ULEA UR6, UR5, UR27, 0x3 ;  /* 0x0000001b05067291 */ /* 0x000fee000f8e18ff */
[----:B------:R-:W-:Y:S02]  /*6680*/  SYNCS.ARRIVE.TRANS64.RED.A1T0 RZ, [UR7], RZ ;  /* 0x000000ffffff79a7 */ /* 0x000fe40008100407 */
[----:B------:R-:W1:Y:S02]  /*6690*/  SYNCS.PHASECHK.TRANS64.TRYWAIT P1, [UR6+0x118], R3 ;  /* 0x00011803ff0075a7 */ /* 0x000e640008021106 */
[----:B-1----:R-:W-:Y:S05]  /*66a0*/  @!P1 BRA `(.L_x_99) ;  /* 0x0000003c00e89947 */ /* 0x002fea0003800000 */
.L_x_194:
[----:B------:R-:W-:Y:S01]  /*66b0*/  UPLOP3.LUT UP2, UPT, UPT, UPT, UPT, 0x80, 0x8 ;  /* 0x000000000008789c */ /* 0x000fe20003f4f070 */
[----:B------:R-:W2:Y:S01]  /*66c0*/  S2UR UR56, SR_CgaCtaId ;  /* 0x00000000003879c3 */ /* 0x000ea20000008800 */
[----:B------:R-:W-:Y:S01]  /*66d0*/  UMOV UR34, 0x0 ;  /* 0x0000000000227882 */ /* 0x000fe20000000000 */
[----:B------:R-:W-:Y:S01]  /*66e0*/  UMOV UR35, 0x10000000 ;  /* 0x1000000000237882 */ /* 0x000fe20000000000 */
[----:B------:R-:W-:Y:S01]  /*66f0*/  UMOV UR19, UR11 ;  /* 0x0000000b00137c82 */ /* 0x000fe20008000000 */
[----:B------:R-:W-:Y:S01]  /*6700*/  UMOV UR20, UR12 ;  /* 0x0000000c00147c82 */ /* 0x000fe20008000000 */
[----:B------:R-:W-:Y:S01]  /*6710*/  UMOV UR21, UR13 ;  /* 0x0000000d00157c82 */ /* 0x000fe20008000000 */
[----:B------:R-:W-:Y:S01]  /*6720*/  UMOV UR22, UR14 ;  /* 0x0000000e00167c82 */ /* 0x000fe20008000000 */
[----:B------:R-:W-:Y:S01]  /*6730*/  VOTEU.ALL UP0, P2 ;  /* 0x0000000000ff7886 */ /* 0x000fe20001000000 */
[----:B-1----:R-:W-:Y:S02]  /*6740*/  @!P2 IADD3 R3, P0, PT, R14, 0x680, RZ ;  /* 0x000006800e03a810 */ /* 0x002fe40007f1e0ff */
[----:B------:R-:W-:Y:S02]  /*6750*/  R2UR UR55, R63 ;  /* 0x000000003f3772ca */ /* 0x000fe400000e0000 */
[----:B------:R-:W-:Y:S01]  /*6760*/  @!UP0 ULEA UR4, UR5, UR27, 0xd ;  /* 0x0000001b05048291 */ /* 0x000fe2000f8e68ff */
[----:B------:R-:W-:Y:S01]  /*6770*/  @!P2 IMAD.X R0, RZ, RZ, R15, P0 ;  /* 0x000000ffff00a224 */ /* 0x000fe200000e060f */
[----:B------:R-:W-:Y:S01]  /*6780*/  UIADD3 UR5, UPT, UPT, UR5, 0x1, URZ ;  /* 0x0000000105057890 */ /* 0x000fe2000fffe0ff */
[----:B------:R-:W-:Y:S01]  /*6790*/  R2UR UR53, R64 ;  /* 0x00000000403572ca */ /* 0x000fe200000e0000 */
[----:B------:R-:W-:Y:S01]  /*67a0*/  @!UP0 UIADD3 UR18, UPT, UPT, UR17, 0x10, URZ ;  /* 0x0000001011128890 */ /* 0x000fe2000fffe0ff */
[----:B------:R-:W-:Y:S01]  /*67b0*/  LOP3.LUT P0, RZ, R6, 0x1, RZ, 0xc0, !PT ;  /* 0x0000000106ff7812 */ /* 0x000fe2000780c0ff */
[----:B------:R-:W-:Y:S01]  /*67c0*/  @!UP0 UIADD3 UR10, UPT, UPT, UR17, 0x30, URZ ;  /* 0x00000030110a8890 */ /* 0x000fe2000fffe0ff */
[----:B------:R-:W-:Y:S01]  /*67d0*/  LOP3.LUT R8, R8, 0x1, RZ, 0x3c, !PT ;  /* 0x0000000108087812 */ /* 0x000fe200078e3cff */
[----:B------:R-:W-:Y:S02]  /*67e0*/  @!UP0 UIADD3 UR16, UPT, UPT, UR4, 0x200, URZ ;  /* 0x0000020004108890 */ /* 0x000fe4000fffe0ff */
[----:B------:R-:W-:Y:S01]  /*67f0*/  @!UP0 UIADD3 UR8, UPT, UPT, UR4, 0x1200, URZ ;  /* 0x0000120004088890 */ /* 0x000fe2000fffe0ff */
[----:B------:R-:W-:Y:S01]  /*6800*/  @!P2 R2UR UR4, R0 ;  /* 0x000000000004a2ca */ /* 0x000fe200000e0000 */
[----:B------:R-:W-:Y:S02]  /*6810*/  UISETP.NE.AND UP0, UPT, UR5, 0x3, UPT ;  /* 0x000000030500788c */ /* 0x000fe4000bf05270 */
[----:B------:R-:W-:Y:S02]  /*6820*/  UIADD3 UR17, UPT, UPT, UR6, 0x100, URZ ;  /* 0x0000010006117890 */ /* 0x000fe4000fffe0ff */
[----:B------:R-:W-:Y:S01]  /*6830*/  USEL UR28, UR5, URZ, UP0 ;  /* 0x000000ff051c7287 */ /* 0x000fe20008000000 */
[----:B------:R-:W-:Y:S01]  /*6840*/  @!P2 R2UR UR5, R3 ;  /* 0x000000000305a2ca */ /* 0x000fe200000e0000 */
[----:B------:R-:W-:Y:S02]  /*6850*/  USEL UR7, URZ, 0x1, UP0 ;  /* 0x00000001ff077887 */ /* 0x000fe40008000000 */
[----:B------:R-:W-:Y:S01]  /*6860*/  VOTEU.ALL UP0, P2 ;  /* 0x0000000000ff7886 */ /* 0x000fe20001000000 */
[----:B------:R-:W-:Y:S03]  /*6870*/  UMOV UR9, UR17 ;  /* 0x0000001100097c82 */ /* 0x000fe60008000000 */
[----:B------:R-:W-:Y:S01]  /*6880*/  IMAD.U32 R13, RZ, RZ, UR4 ;  /* 0x00000004ff0d7e24 */ /* 0x000fe2000f8e00ff */
[----:B------:R-:W-:Y:S05]  /*6890*/  LOP3.LUT R10, R10, UR7, RZ, 0x3c, !PT ;  /* 0x000000070a0a7c12 */ /* 0x000fea000f8e3cff */
[----:B------:R-:W-:Y:S01]  /*68a0*/  IMAD.U32 R12, RZ, RZ, UR5 ;  /* 0x00000005ff0c7e24 */ /* 0x000fe2000f8e00ff */
[----:B------:R-:W-:Y:S04]  /*68b0*/  @!P2 R2UR UR5, R13 ;  /* 0x000000000d05a2ca */ /* 0x000fe800000e0000 */
[----:B------:R-:W-:Y:S11]  /*68c0*/  @!P2 R2UR UR4, R12 ;  /* 0x000000000c04a2ca */ /* 0x000ff600000e0000 */
[----:B------:R-:W-:Y:S02]  /*68d0*/  @!UPT UIADD3 URZ, UPT, UPT, URZ, URZ, URZ ;  /* 0x000000fffffff290 */ /* 0x000fe4000fffe0ff */
[----:B------:R1:W-:Y:S01]  /*68e0*/  @!UP0 UTMALDG.5D [UR16], [UR4], desc[UR34] ;  /* 0x00002210040085b4 */ /* 0x0003e20008021000 */
[----:B------:R-:W-:Y:S05]  /*68f0*/  VOTEU.ALL UP0, P2 ;  /* 0x0000000000ff7886 */ /* 0x000fea0001000000 */
[----:B------:R2:W-:Y:S01]  /*6900*/  @!UP0 UTMALDG.5D [UR8], [UR4], desc[UR34] ;  /* 0x00002208040085b4 */ /* 0x0005e20008021000 */
[----:B------:R3:W-:Y:S01]  /*6910*/  @!P2 SYNCS.ARRIVE.TRANS64.RED.A0TR RZ, [UR6+0x100], R2 ;  /* 0x00010002ffffa9a7 */ /* 0x0007e20008300406 */
[----:B-1----:R-:W-:Y:S02]  /*6920*/  UIADD3 UR18, UPT, UPT, UR15, UR55, URZ ;  /* 0x000000370f127290 */ /* 0x002fe4000fffe0ff */
[----:B------:R-:W-:Y:S02]  /*6930*/  UIADD3 UR20, UPT, UPT, UR23, UR53, URZ ;  /* 0x0000003517147290 */ /* 0x000fe4000fffe0ff */
[----:B--2---:R-:W-:Y:S09]  /*6940*/  UPRMT UR4, UR56, 0x654, UR17 ;  /* 0x0000065438047896 */ /* 0x004ff20008000011 */
[----:B------:R-:W-:Y:S01]  /*6950*/  SYNCS.ARRIVE.TRANS64.RED.A1T0 RZ, [UR4], RZ ;  /* 0x000000ffffff79a7 */ /* 0x000fe20008100404 */
[----:B------:R-:W-:Y:S05]  /*6960*/  @P0 BRA `(.L_x_100) ;  /* 0xffffffec00a40947 */ /* 0x000fea000383ffff */
[----:B------:R-:W-:Y:S01]  /*6970*/  UIADD3 UR27, UPT, UPT, UR27, 0x118, URZ ;  /* 0x000001181b1b7890 */ /* 0x000fe2000fffe0ff */
[----:B------:R-:W-:-:S03]  /*6980*/  SHF.L.U32 R3, R10, 0x1f, RZ ;  /* 0x0000001f0a037819 */ /* 0x000fc600000006ff */
[----:B------:R-:W-:-:S09]  /*6990*/  ULEA UR4, UR28, UR27, 0x3 ;  /* 0x0000001b1c047291 */ /* 0x000fd2000f8e18ff */
[----:B------:R-:W1:Y:S02]  /*69a0*/  SYNCS.PHASECHK.TRANS64.TRYWAIT P0, [UR4], R3 ;  /* 0x00000003ff0075a7 */ /* 0x000e640008001104 */
[----:B-1----:R-:W-:Y:S05]  /*69b0*/  @!P0 BRA `(.L_x_101) ;  /* 0x0000003c003c8947 */ /* 0x002fea0003800000 */
.L_x_196:
[----:B------:R-:W-:-:S04]  /*69c0*/  UIADD3 UR4, UPT, UPT, UR28, 0x1, URZ ;  /* 0x000000011c047890 */ /* 0x000fc8000fffe0ff */
[----:B------:R-:W-:-:S04]  /*69d0*/  UISETP.NE.AND UP0, UPT, UR4, 0x3, UPT ;  /* 0x000000030400788c */ /* 0x000fc8000bf05270 */
[----:B------:R-:W-:Y:S02]  /*69e0*/  USEL UR6, URZ, 0x1, UP0 ;  /* 0x00000001ff067887 */ /* 0x000fe40008000000 */
[----:B------:R-:W-:-:S04]  /*69f0*/  USEL UR4, UR4, URZ, UP0 ;  /* 0x000000ff04047287 */ /* 0x000fc80008000000 */
[----:B------:R-:W-:Y:S01]  /*6a00*/  ULEA UR5, UR4, UR27, 0x3 ;  /* 0x0000001b04057291 */ /* 0x000fe2000f8e18ff */
[----:B------:R-:W-:-:S04]  /*6a10*/  LOP3.LUT R10, R10, UR6, RZ, 0x3c, !PT ;  /* 0x000000060a0a7c12 */ /* 0x000fc8000f8e3cff */
[----:B-1----:R-:W-:-:S04]  /*6a20*/  SHF.L.U32 R3, R10, 0x1f, RZ ;  /* 0x0000001f0a037819 */ /* 0x002fc800000006ff */
[----:B------:R-:W1:Y:S02]  /*6a30*/  SYNCS.PHASECHK.TRANS64.TRYWAIT P0, [UR5], R3 ;  /* 0x00000003ff0075a7 */ /* 0x000e640008001105 */
[----:B-1----:R-:W-:Y:S05]  /*6a40*/  @!P0 BRA `(.L_x_102) ;  /* 0x0000003c00308947 */ /* 0x002fea0003800000 */
.L_x_198:
[----:B------:R-:W-:-:S04]  /*6a50*/  UIADD3 UR4, UPT, UPT, UR4, 0x1, URZ ;  /* 0x0000000104047890 */ /* 0x000fc8000fffe0ff */
[----:B------:R-:W-:-:S04]  /*6a60*/  UISETP.NE.AND UP0, UPT, UR4, 0x3, UPT ;  /* 0x000000030400788c */ /* 0x000fc8000bf05270 */
[----:B------:R-:W-:Y:S02]  /*6a70*/  USEL UR5, URZ, 0x1, UP0 ;  /* 0x00000001ff057887 */ /* 0x000fe40008000000 */
[----:B------:R-:W-:-:S04]  /*6a80*/  USEL UR4, UR4, URZ, UP0 ;  /* 0x000000ff04047287 */ /* 0x000fc80008000000 */
[----:B------:R-:W-:Y:S01]  /*6a90*/  ULEA UR4, UR4, UR27, 0x3 ;  /* 0x0000001b04047291 */ /* 0x000fe2000f8e18ff */
[----:B-1----:R-:W-:-:S04]  /*6aa0*/  LOP3.LUT R3, R10, UR5, RZ, 0x3c, !PT ;  /* 0x000000050a037c12 */ /* 0x002fc8000f8e3cff */
[----:B------:R-:W-:Y:S01]  /*6ab0*/  SHF.L.U32 R3, R3, 0x1f, RZ ;  /* 0x0000001f03037819 */ /* 0x000fe200000006ff */
[----:B------:R-:W-:-:S07]  /*6ac0*/  IMAD.U32 R0, RZ, RZ, UR4 ;  /* 0x00000004ff007e24 */ /* 0x000fce000f8e00ff */
.L_x_103:
[----:B-1----:R1:W2:Y:S02]  /*6ad0*/  SYNCS.PHASECHK.TRANS64.TRYWAIT P0, [R0+URZ], R3 ;  /* 0x00000003000075a7 */ /* 0x0022a400080011ff */
[----:B--2---:R-:W-:Y:S05]  /*6ae0*/  @!P0 NANOSLEEP.SYNCS 0x989680 ;  /* 0x009896800000895d */ /* 0x004fea0003900000 */
[----:B------:R-:W2:Y:S02]  /*6af0*/  @!P0 SYNCS.PHASECHK.TRANS64 P0, [R0+URZ], R3 ;  /* 0x00000003000085a7 */ /* 0x000ea400080010ff */
[----:B--2---:R-:W-:Y:S05]  /*6b00*/  @P0 EXIT ;  /* 0x000000000000094d */ /* 0x004fea0003800000 */
[----:B------:R-:W-:Y:S05]  /*6b10*/  BRA `(.L_x_103) ;  /* 0xfffffffc00ec7947 */ /* 0x000fea000383ffff */
.L_x_91:
[----:B------:R-:W-:-:S06]  /*6b20*/  UISETP.GE.AND UP0, UPT, UR19, 0x4, UPT ;  /* 0x000000041300788c */ /* 0x000fcc000bf06270 */
[----:B------:R-:W-:-:S13]  /*6b30*/  PLOP3.LUT P0, PT, PT, PT, UP0, 0x80, 0x8 ;  /* 0x000000000008781c */ /* 0x000fda0003f0f008 */
[----:B-1----:R-:W-:Y:S05]  /*6b40*/  @!P0 EXIT ;  /* 0x000000000000894d */ /* 0x002fea0003800000 */
[----:B------:R-:W1:Y:S08]  /*6b50*/  S2UR UR4, SR_CgaCtaId ;  /* 0x00000000000479c3 */ /* 0x000e700000008800 */
[----:B------:R-:W-:Y:S01]  /*6b60*/  BAR.SYNC.DEFER_BLOCKING 0x6, 0xa0 ;  /* 0x0182800000007b1d */ /* 0x000fe20000010000 */
[C---:B------:R-:W-:Y:S01]  /*6b70*/  IMAD.SHL.U32 R3, R66.reuse, 0x10, RZ ;  /* 0x0000001042037824 */ /* 0x040fe200078e00ff */
[C---:B------:R-:W-:Y:S01]  /*6b80*/  LOP3.LUT R72, R66.reuse, 0x60, RZ, 0xc0, !PT ;  /* 0x0000006042487812 */ /* 0x040fe200078ec0ff */
[C---:B------:R-:W-:Y:S01]  /*6b90*/  IMAD.SHL.U32 R4, R66.reuse, 0x2, RZ ;  /* 0x0000000242047824 */ /* 0x040fe200078e00ff */
[C---:B------:R-:W-:Y:S01]  /*6ba0*/  LOP3.LUT R67, R66.reuse, 0x2, RZ, 0xc0, !PT ;  /* 0x0000000242437812 */ /* 0x040fe200078ec0ff */
[----:B------:R-:W-:Y:S01]  /*6bb0*/  IMAD.SHL.U32 R0, R61, 0x200, RZ ;  /* 0x000002003d007824 */ /* 0x000fe200078e00ff */
[----:B------:R-:W-:Y:S01]  /*6bc0*/  UMOV UR53, 0x400 ;  /* 0x0000040000357882 */ /* 0x000fe20000000000 */
[C---:B------:R-:W-:Y:S01]  /*6bd0*/  LOP3.LUT R71, R3.reuse, 0x590, RZ, 0xc0, !PT ;  /* 0x0000059003477812 */ /* 0x040fe200078ec0ff */
[----:B------:R-:W2:Y:S01]  /*6be0*/  LDC.64 R54, c[0x0][0x9b0] ;  /* 0x00026c00ff367b82 */ /* 0x000ea20000000a00 */
[----:B------:R-:W-:Y:S01]  /*6bf0*/  LOP3.LUT R3, R3, 0x60, RZ, 0xc0, !PT ;  /* 0x0000006003037812 */ /* 0x000fe200078ec0ff */
[----:B------:R-:W3:Y:S01]  /*6c00*/  LDCU.64 UR6, c[0x0][0x988] ;  /* 0x00013100ff0677ac */ /* 0x000ee20008000a00 */
[----:B------:R-:W-:Y:S01]  /*6c10*/  LOP3.LUT R71, R71, 0x200, R0, 0xf8, !PT ;  /* 0x0000020047477812 */ /* 0x000fe200078ef800 */
[----:B------:R-:W-:Y:S01]  /*6c20*/  IMAD.SHL.U32 R0, R61, 0x200000, RZ ;  /* 0x002000003d007824 */ /* 0x000fe200078e00ff */
[----:B------:R-:W-:Y:S01]  /*6c30*/  LOP3.LUT R4, R3, 0xc, R4, 0xf8, !PT ;  /* 0x0000000c03047812 */ /* 0x000fe200078ef804 */
[C---:B------:R-:W-:Y:S01]  /*6c40*/  IMAD.U32 R23, R66.reuse, 0x10000, RZ ;  /* 0x0001000042177824 */ /* 0x040fe200078e00ff */
[----:B------:R-:W-:Y:S01]  /*6c50*/  LOP3.LUT R66, R66, 0x4, RZ, 0xc0, !PT ;  /* 0x0000000442427812 */ /* 0x000fe200078ec0ff */
[----:B------:R-:W4:Y:S01]  /*6c60*/  LDC.64 R52, c[0x0][0x9a8] ;  /* 0x00026a00ff347b82 */ /* 0x000f220000000a00 */
[----:B------:R-:W-:Y:S01]  /*6c70*/  USHF.R.S32.HI UR56, URZ, 0x1f, UR5 ;  /* 0x0000001fff387899 */ /* 0x000fe20008011405 */
[----:B------:R-:W-:Y:S01]  /*6c80*/  LOP3.LUT R0, R0, 0x200000, RZ, 0xc0, !PT ;  /* 0x0020000000007812 */ /* 0x000fe200078ec0ff */
[----:B------:R-:W-:Y:S01]  /*6c90*/  IMAD.MOV.U32 R22, RZ, RZ, RZ ;  /* 0x000000ffff167224 */ /* 0x000fe200078e00ff */
[----:B------:R-:W-:Y:S01]  /*6ca0*/  IADD3 R70, PT, PT, -R66, 0x2, RZ ;  /* 0x0000000242467810 */ /* 0x000fe20007ffe1ff */
[----:B------:R-:W-:Y:S01]  /*6cb0*/  ULEA.HI UR56, UR56, UR5, URZ, 0x6 ;  /* 0x0000000538387291 */ /* 0x000fe2000f8f30ff */
[----:B------:R-:W-:Y:S01]  /*6cc0*/  LOP3.LUT R71, R71, R4, RZ, 0xfc, !PT ;  /* 0x0000000447477212 */ /* 0x000fe200078efcff */
[----:B-1----:R-:W-:Y:S01]  /*6cd0*/  ULEA UR53, UR4, UR53, 0x18 ;  /* 0x0000003504357291 */ /* 0x002fe2000f8ec0ff */
[----:B------:R-:W-:Y:S01]  /*6ce0*/  LOP3.LUT R23, R0, 0x400000, R23, 0xf8, !PT ;  /* 0x0040000000177812 */ /* 0x000fe200078ef817 */
[----:B------:R-:W1:Y:S01]  /*6cf0*/  LDCU UR4, c[0x0][0x370] ;  /* 0x00006e00ff0477ac */ /* 0x000e620008000800 */
[----:B------:R-:W-:Y:S01]  /*6d00*/  CS2R R68, SRZ ;  /* 0x0000000000447805 */ /* 0x000fe2000001ff00 */
[----:B------:R-:W-:-:S02]  /*6d10*/  IMAD.MOV R67, RZ, RZ, -R67 ;  /* 0x000000ffff437224 */ /* 0x000fc400078e0a43 */
[----:B---3--:R-:W-:Y:S01]  /*6d20*/  IMAD.U32 R74, RZ, RZ, UR6 ;  /* 0x00000006ff4a7e24 */ /* 0x008fe2000f8e00ff */
[----:B------:R-:W-:Y:S01]  /*6d30*/  UMOV UR58, 0x1 ;  /* 0x00000001003a7882 */ /* 0x000fe20000000000 */
[----:B------:R-:W-:Y:S01]  /*6d40*/  IMAD.U32 R73, RZ, RZ, UR7 ;  /* 0x00000007ff497e24 */ /* 0x000fe2000f8e00ff */
[----:B------:R-:W3:Y:S01]  /*6d50*/  LDS R2, [UR53+0x190] ;  /* 0x00019035ff027984 */ /* 0x000ee20008000800 */
[----:B------:R-:W-:Y:S01]  /*6d60*/  IMAD.MOV R66, RZ, RZ, -R66 ;  /* 0x000000ffff427224 */ /* 0x000fe200078e0a42 */
[----:B------:R-:W-:Y:S01]  /*6d70*/  UMOV UR54, URZ ;  /* 0x000000ff00367c82 */ /* 0x000fe20008000000 */
[----:B------:R-:W-:Y:S01]  /*6d80*/  IMAD.SHL.U32 R70, R70, 0x10, RZ ;  /* 0x0000001046467824 */ /* 0x000fe200078e00ff */
[----:B------:R-:W2:Y:S01]  /*6d90*/  LDCU UR48, c[0x0][0xc0c] ;  /* 0x00018180ff3077ac */ /* 0x000ea20008000800 */
[----:B------:R-:W2:Y:S01]  /*6da0*/  LDCU UR38, c[0x0][0xc30] ;  /* 0x00018600ff2677ac */ /* 0x000ea20008000800 */
[----:B-1----:R-:W-:Y:S01]  /*6db0*/  IMAD.U32 R62, RZ, RZ, UR4 ;  /* 0x00000004ff3e7e24 */ /* 0x002fe2000f8e00ff */
[----:B------:R-:W-:Y:S01]  /*6dc0*/  UIADD3 UR4, UPT, UPT, UR53, 0x200, URZ ;  /* 0x0000020035047890 */ /* 0x000fe2000fffe0ff */
[----:B------:R-:W1:Y:S05]  /*6dd0*/  LDCU.64 UR46, c[0x0][0xc28] ;  /* 0x00018500ff2e77ac */ /* 0x000e6a0008000a00 */
[----:B------:R-:W-:Y:S01]  /*6de0*/  IMAD.U32 R0, RZ, RZ, UR4 ;  /* 0x00000004ff007e24 */ /* 0x000fe2000f8e00ff */
[----:B------:R-:W-:Y:S01]  /*6df0*/  LEA R71, R71, UR4, 0x2 ;  /* 0x0000000447477c11 */ /* 0x000fe2000f8e10ff */
[----:B------:R-:W1:Y:S01]  /*6e00*/  LDCU.128 UR60, c[0x0][0xc10] ;  /* 0x00018200ff3c77ac */ /* 0x000e620008000c00 */
[----:B------:R-:W1:Y:S01]  /*6e10*/  LDCU UR59, c[0x0][0x374] ;  /* 0x00006e80ff3b77ac */ /* 0x000e620008000800 */
[----:B------:R-:W-:Y:S01]  /*6e20*/  USHF.R.S32.HI UR56, URZ, 0x6, UR56 ;  /* 0x00000006ff387899 */ /* 0x000fe20008011438 */
[----:B------:R-:W-:Y:S01]  /*6e30*/  UMOV UR57, URZ ;  /* 0x000000ff00397c82 */ /* 0x000fe20008000000 */
[----:B------:R-:W-:Y:S01]  /*6e40*/  UMOV UR55, URZ ;  /* 0x000000ff00377c82 */ /* 0x000fe20008000000 */
[C---:B---3--:R-:W-:Y:S01]  /*6e50*/  VIADD R3, R2.reuse, 0x20 ;  /* 0x0000002002037836 */ /* 0x048fe20000000000 */
[----:B------:R-:W-:-:S04]  /*6e60*/  LOP3.LUT R2, R2, 0xffff, RZ, 0xc0, !PT ;  /* 0x0000ffff02027812 */ /* 0x000fc800078ec0ff */
[----:B------:R-:W-:-:S05]  /*6e70*/  LOP3.LUT R3, R3, 0xffff, RZ, 0xc0, !PT ;  /* 0x0000ffff03037812 */ /* 0x000fca00078ec0ff */
[----:B-12-4-:R3:W-:Y:S02]  /*6e80*/  STL.64 [R1], R2 ;  /* 0x0000000201007387 */ /* 0x0167e40000100a00 */
.L_x_134:
[----:B---3--:R-:W-:Y:S04]  /*6e90*/  SHF.L.U32 R3, R68, 0x1f, RZ ;  /* 0x0000001f44037819 */ /* 0x008fe800000006ff */
[----:B-1----:R-:W1:Y:S02]  /*6ea0*/  SYNCS.PHASECHK.TRANS64.TRYWAIT P0, [UR53+0x140], R3 ;  /* 0x00014003ff0075a7 */ /* 0x002e640008001135 */
[----:B-1----:R-:W-:Y:S05]  /*6eb0*/  @!P0 BRA `(.L_x_104) ;  /* 0x00000038002c8947 */ /* 0x002fea0003800000 */
.L_x_200:
[----:B------:R-:W2:Y:S01]  /*6ec0*/  LDS.128 R56, [UR53+0x180] ;  /* 0x00018035ff387984 */ /* 0x000ea20008000c00 */
[----:B------:R-:W-:Y:S02]  /*6ed0*/  UIADD3 UR4, UPT, UPT, UR53, 0x148, URZ ;  /* 0x0000014835047890 */ /* 0x000fe4000fffe0ff */
[----:B------:R-:W-:Y:S02]  /*6ee0*/  UISETP.GE.AND UP1, UPT, UR39, 0x1, UPT ;  /* 0x000000012700788c */ /* 0x000fe4000bf26270 */
[----:B------:R-:W-:Y:S01]  /*6ef0*/  UPRMT UR4, URZ, 0x654, UR4 ;  /* 0x00000654ff047896 */ /* 0x000fe20008000004 */
        /* <DEDUP_REMOVED lines=12> */
[----:B------:R-:W-:Y:S02]  /*6fc0*/  @P0 MOV R2, R56 ;  /* 0x0000003800020202 */ /* 0x000fe40000000f00 */
[----:B-1----:R-:W-:Y:S02]  /*6fd0*/  @P0 LOP3.LUT R0, R57, 0xffff, RZ, 0xc0, !PT ;  /* 0x0000ffff39000812 */ /* 0x002fe400078ec0ff */
[----:B------:R-:W-:Y:S02]  /*6fe0*/  @P0 R2UR UR6, R2 ;  /* 0x00000000020602ca */ /* 0x000fe400000e0000 */
[----:B------:R-:W-:Y:S01]  /*6ff0*/  @P0 R2UR UR5, R0 ;  /* 0x00000000000502ca */ /* 0x000fe200000e0000 */
[----:B------:R-:W-:Y:S05]  /*7000*/  IMAD.U32 R0, RZ, RZ, UR56 ;  /* 0x00000038ff007e24 */ /* 0x000fea000f8e00ff */
[----:B------:R-:W-:Y:S05]  /*7010*/  IABS R2, R0 ;  /* 0x0000000000027213 */ /* 0x000fea0000000000 */
[----:B------:R-:W-:Y:S02]  /*7020*/  @UP0 UMOV UR37, UR6 ;  /* 0x0000000600250c82 */ /* 0x000fe40008000000 */
[----:B------:R-:W-:Y:S01]  /*7030*/  @UP0 UMOV UR36, UR5 ;  /* 0x0000000500240c82 */ /* 0x000fe20008000000 */
[----:B------:R-:W-:Y:S05]  /*7040*/  BRA.U !UP1, `(.L_x_105) ;  /* 0x0000000109d07547 */ /* 0x000fea000b800000 */
[----:B------:R-:W1:Y:S01]  /*7050*/  LDCU UR14, c[0x0][0xc20] ;  /* 0x00018400ff0e77ac */ /* 0x000e620008000800 */
[----:B------:R-:W-:Y:S01]  /*7060*/  R2UR UR9, R62 ;  /* 0x000000003e0972ca */ /* 0x000fe200000e0000 */
[----:B------:R-:W-:Y:S02]  /*7070*/  UIMAD.WIDE.U32 UR4, UR59, UR63, URZ ;  /* 0x0000003f3b0472a5 */ /* 0x000fe4000f8e00ff */
[----:B------:R-:W-:Y:S02]  /*7080*/  UIMAD.WIDE.U32 UR10, UR36, UR63, URZ ;  /* 0x0000003f240a72a5 */ /* 0x000fe4000f8e00ff */
[----:B------:R-:W-:Y:S02]  /*7090*/  UISETP.NE.AND UP0, UPT, UR62, 0x1, UPT ;  /* 0x000000013e00788c */ /* 0x000fe4000bf05270 */
[----:B------:R-:W-:Y:S02]  /*70a0*/  UISETP.NE.AND UP1, UPT, UR48, 0x1, UPT ;  /* 0x000000013000788c */ /* 0x000fe4000bf25270 */
[----:B------:R-:W-:Y:S04]  /*70b0*/  UISETP.NE.AND UP2, UPT, UR39, 0x1, UPT ;  /* 0x000000012700788c */ /* 0x000fe8000bf45270 */
[----:B------:R-:W-:Y:S02]  /*70c0*/  UIMAD.WIDE.U32 UR6, UR9, UR60, URZ ;  /* 0x0000003c090672a5 */ /* 0x000fe4000f8e00ff */
[----:B------:R-:W-:Y:S01]  /*70d0*/  UIMAD.WIDE.U32 UR12, UR37, UR60, URZ ;  /* 0x0000003c250c72a5 */ /* 0x000fe2000f8e00ff */
[----:B------:R-:W-:Y:S02]  /*70e0*/  UMOV UR4, UR5 ;  /* 0x0000000500047c82 */ /* 0x000fe40008000000 */
[----:B-1----:R-:W-:Y:S02]  /*70f0*/  USHF.R.U32.HI UR8, URZ, UR14, UR4 ;  /* 0x0000000eff087299 */ /* 0x002fe40008011604 */
[----:B------:R-:W-:Y:S01]  /*7100*/  UMOV UR6, UR11 ;  /* 0x0000000b00067c82 */ /* 0x000fe20008000000 */
[----:B------:R-:W-:Y:S02]  /*7110*/  UMOV UR4, UR7 ;  /* 0x0000000700047c82 */ /* 0x000fe40008000000 */
[----:B------:R-:W-:Y:S02]  /*7120*/  USHF.R.U32.HI UR5, URZ, UR61, UR4 ;  /* 0x0000003dff057299 */ /* 0x000fe40008011604 */
[----:B------:R-:W-:Y:S02]  /*7130*/  USEL UR4, UR59, UR8, !UP0 ;  /* 0x000000083b047287 */ /* 0x000fe4000c000000 */
[----:B------:R-:W-:Y:S02]  /*7140*/  USHF.R.U32.HI UR8, URZ, UR14, UR6 ;  /* 0x0000000eff087299 */ /* 0x000fe40008011606 */
[----:B------:R-:W-:Y:S02]  /*7150*/  UIMAD.WIDE.U32 UR6, UR4, UR46, URZ ;  /* 0x0000002e040672a5 */ /* 0x000fe4000f8e00ff */
[----:B------:R-:W-:Y:S02]  /*7160*/  USEL UR9, UR9, UR5, !UP1 ;  /* 0x0000000509097287 */ /* 0x000fe4000c800000 */
[----:B------:R-:W-:Y:S02]  /*7170*/  USEL UR8, UR36, UR8, !UP0 ;  /* 0x0000000824087287 */ /* 0x000fe4000c000000 */
[----:B------:R-:W-:Y:S01]  /*7180*/  UIMAD.WIDE.U32 UR10, UR9, UR46, URZ ;  /* 0x0000002e090a72a5 */ /* 0x000fe2000f8e00ff */
[----:B------:R-:W-:Y:S01]  /*7190*/  UMOV UR6, UR7 ;  /* 0x0000000700067c82 */ /* 0x000fe20008000000 */
[----:B------:R-:W-:Y:S01]  /*71a0*/  UMOV UR5, UR13 ;  /* 0x0000000d00057c82 */ /* 0x000fe20008000000 */
[----:B------:R-:W-:Y:S02]  /*71b0*/  @UP2 USHF.R.U32.HI UR4, URZ, UR47, UR6 ;  /* 0x0000002fff042299 */ /* 0x000fe40008011606 */
[----:B------:R-:W-:Y:S02]  /*71c0*/  USHF.R.U32.HI UR5, URZ, UR61, UR5 ;  /* 0x0000003dff057299 */ /* 0x000fe40008011605 */
[----:B------:R-:W-:Y:S02]  /*71d0*/  UIMAD UR4, UR39, UR4, URZ ;  /* 0x00000004270472a4 */ /* 0x000fe4000f8e02ff */
[----:B------:R-:W-:Y:S02]  /*71e0*/  USEL UR5, UR37, UR5, !UP1 ;  /* 0x0000000525057287 */ /* 0x000fe4000c800000 */
[----:B------:R-:W-:Y:S01]  /*71f0*/  UISETP.GE.AND UP0, UPT, UR8, UR4, UPT ;  /* 0x000000040800728c */ /* 0x000fe2000bf06270 */
[----:B------:R-:W-:Y:S01]  /*7200*/  UMOV UR6, UR11 ;  /* 0x0000000b00067c82 */ /* 0x000fe20008000000 */
[----:B------:R-:W-:Y:S02]  /*7210*/  UIMAD.WIDE.U32 UR10, UR8, UR46, URZ ;  /* 0x0000002e080a72a5 */ /* 0x000fe4000f8e00ff */
[----:B------:R-:W-:Y:S04]  /*7220*/  @UP2 USHF.R.U32.HI UR9, URZ, UR47, UR6 ;  /* 0x0000002fff092299 */ /* 0x000fe80008011606 */
[----:B------:R-:W-:Y:S01]  /*7230*/  UIMAD UR6, UR39, UR9, URZ ;  /* 0x00000009270672a4 */ /* 0x000fe2000f8e02ff */
[----:B------:R-:W-:Y:S03]  /*7240*/  UMOV UR4, UR11 ;  /* 0x0000000b00047c82 */ /* 0x000fe60008000000 */
[----:B------:R-:W-:Y:S02]  /*7250*/  UISETP.GE.OR UP0, UPT, UR5, UR6, UP0 ;  /* 0x000000060500728c */ /* 0x000fe40008706670 */
[----:B------:R-:W-:Y:S02]  /*7260*/  USHF.R.U32.HI UR4, URZ, UR47, UR4 ;  /* 0x0000002fff047299 */ /* 0x000fe40008011604 */
[----:B------:R-:W-:Y:S02]  /*7270*/  UIMAD.WIDE.U32 UR6, UR5, UR46, URZ ;  /* 0x0000002e050672a5 */ /* 0x000fe4000f8e00ff */
[----:B------:R-:W-:Y:S02]  /*7280*/  USEL UR11, UR8, UR4, !UP2 ;  /* 0x00000004080b7287 */ /* 0x000fe4000d000000 */
[----:B------:R-:W-:Y:S02]  /*7290*/  UIADD3 UR6, UPT, UPT, -UR5, URZ, URZ ;  /* 0x000000ff05067290 */ /* 0x000fe4000fffe1ff */
[----:B------:R-:W-:Y:S02]  /*72a0*/  UIADD3 UR10, UPT, UPT, -UR11, URZ, URZ ;  /* 0x000000ff0b0a7290 */ /* 0x000fe4000fffe1ff */
[----:B------:R-:W-:Y:S02]  /*72b0*/  UIMAD UR6, UR48, UR6, UR37 ;  /* 0x00000006300672a4 */ /* 0x000fe4000f8e0225 */
[----:B------:R-:W-:Y:S01]  /*72c0*/  UIMAD UR10, UR39, UR10, UR8 ;  /* 0x0000000a270a72a4 */ /* 0x000fe2000f8e0208 */
[----:B------:R-:W-:Y:S01]  /*72d0*/  @!UP0 UMOV UR4, UR7 ;  /* 0x0000000700048c82 */ /* 0x000fe20008000000 */
[----:B------:R-:W-:Y:S02]  /*72e0*/  UIADD3 UR7, UPT, UPT, -UR8, URZ, URZ ;  /* 0x000000ff08077290 */ /* 0x000fe4000fffe1ff */
[----:B------:R-:W-:Y:S04]  /*72f0*/  @!UP0 USHF.R.U32.HI UR4, URZ, UR47, UR4 ;  /* 0x0000002fff048299 */ /* 0x000fe80008011604 */
[----:B------:R-:W-:Y:S04]  /*7300*/  @!UP0 USEL UR4, UR5, UR4, !UP2 ;  /* 0x0000000405048287 */ /* 0x000fe8000d000000 */
[----:B------:R-:W-:Y:S02]  /*7310*/  @!UP0 UIMAD UR9, UR9, UR10, UR4 ;  /* 0x0000000a090982a4 */ /* 0x000fe4000f8e0204 */
[----:B------:R-:W-:Y:S02]  /*7320*/  @!UP0 UIADD3 UR10, UPT, UPT, UR11, -UR4, URZ ;  /* 0x800000040b0a8290 */ /* 0x000fe4000fffe0ff */
[----:B------:R-:W-:Y:S02]  /*7330*/  UIMAD UR4, UR62, UR7, UR36 ;  /* 0x000000073e0472a4 */ /* 0x000fe4000f8e0224 */
[----:B------:R-:W-:Y:S03]  /*7340*/  @!UP0 UIMAD UR8, UR10, UR39, UR5 ;  /* 0x000000270a0882a4 */ /* 0x000fe6000f8e0205 */
[----:B------:R-:W-:Y:S02]  /*7350*/  @!UP0 UMOV UR5, UR9 ;  /* 0x0000000900058c82 */ /* 0x000fe40008000000 */
[----:B------:R-:W-:Y:S02]  /*7360*/  UIMAD UR37, UR5, UR48, UR6 ;  /* 0x00000030052572a4 */ /* 0x000fe4000f8e0206 */
[----:B------:R-:W-:Y:S11]  /*7370*/  UIMAD UR36, UR8, UR62, UR4 ;  /* 0x0000003e082472a4 */ /* 0x000ff6000f8e0204 */
[----:B------:R-:W-:Y:S01]  /*7380*/  @!UPT UIADD3 URZ, UPT, UPT, URZ, URZ, URZ ;  /* 0x000000fffffff290 */ /* 0x000fe2000fffe0ff */
.L_x_105:
[----:B------:R-:W1:Y:S01]  /*7390*/  LDCU UR16, c[0x0][0x388] ;  /* 0x00007100ff1077ac */ /* 0x000e620008000800 */
[----:B------:R-:W-:Y:S01]  /*73a0*/  R2UR UR6, R2 ;  /* 0x00000000020672ca */ /* 0x000fe200000e0000 */
[----:B------:R-:W-:Y:S01]  /*73b0*/  IMAD.U32 R4, RZ, RZ, UR18 ;  /* 0x00000012ff047e24 */ /* 0x000fe2000f8e00ff */
[----:B------:R-:W-:Y:S01]  /*73c0*/  LEA R2, R22, UR49, 0x2 ;  /* 0x0000003116027c11 */ /* 0x000fe2000f8e10ff */
[----:B------:R-:W2:Y:S01]  /*73d0*/  LDCU UR11, c[0x0][0x38c] ;  /* 0x00007180ff0b77ac */ /* 0x000ea20008000800 */
[----:B------:R-:W-:Y:S02]  /*73e0*/  IABS R0, R0 ;  /* 0x0000000000007213 */ /* 0x000fe40000000000 */
[----:B------:R-:W-:Y:S01]  /*73f0*/  IABS R4, R4 ;  /* 0x0000000400047213 */ /* 0x000fe20000000000 */
[----:B------:R-:W-:Y:S01]  /*7400*/  USHF.L.U32 UR42, UR20, 0x6, URZ ;  /* 0x00000006142a7899 */ /* 0x000fe200080006ff */
[----:B------:R-:W5:Y:S01]  /*7410*/  LDL R2, [R2] ;  /* 0x0000000002027983 */ /* 0x000f620000100800 */
[----:B------:R-:W-:Y:S01]  /*7420*/  IMAD.MOV R0, RZ, RZ, -R0 ;  /* 0x000000ffff007224 */ /* 0x000fe200078e0a00 */
[----:B------:R-:W-:Y:S02]  /*7430*/  R2UR UR9, R4 ;  /* 0x00000000040972ca */ /* 0x000fe400000e0000 */
[----:B------:R-:W-:Y:S01]  /*7440*/  R2UR UR17, R77 ;  /* 0x000000004d1172ca */ /* 0x000fe200000e0000 */
[----:B------:R-:W3:Y:S10]  /*7450*/  I2F.RP R6, UR6 ;  /* 0x0000000600067d06 */ /* 0x000ef40008209400 */
[----:B---3--:R-:W3:Y:S02]  /*7460*/  MUFU.RCP R3, R6 ;  /* 0x0000000600037308 */ /* 0x008ee40000001000 */
[----:B---3--:R-:W-:Y:S08]  /*7470*/  VIADD R5, R3, 0xffffffe ;  /* 0x0ffffffe03057836 */ /* 0x008ff00000000000 */
[----:B------:R-:W3:Y:S02]  /*7480*/  F2I.FTZ.U32.TRUNC.NTZ R3, R5 ;  /* 0x0000000500037305 */ /* 0x000ee4000021f000 */
[----:B---3--:R-:W-:Y:S01]  /*7490*/  R2UR UR5, R3 ;  /* 0x00000000030572ca */ /* 0x008fe200000e0000 */
[----:B-1----:R-:W-:Y:S05]  /*74a0*/  IMAD.U32 R3, RZ, RZ, UR16 ;  /* 0x00000010ff037e24 */ /* 0x002fea000f8e00ff */
[----:B------:R-:W-:Y:S04]  /*74b0*/  IABS R3, R3 ;  /* 0x0000000300037213 */ /* 0x000fe80000000000 */
[----:B------:R-:W-:Y:S03]  /*74c0*/  R2UR UR7, R3 ;  /* 0x00000000030772ca */ /* 0x000fe600000e0000 */
[----:B------:R-:W-:Y:S04]  /*74d0*/  UIADD3 UR4, UPT, UPT, URZ, -UR5, URZ ;  /* 0x80000005ff047290 */ /* 0x000fe8000fffe0ff */
[----:B------:R-:W-:Y:S03]  /*74e0*/  UIMAD UR8, UR4, UR6, URZ ;  /* 0x00000006040872a4 */ /* 0x000fe6000f8e02ff */
[----:B------:R-:W-:Y:S02]  /*74f0*/  UMOV UR4, URZ ;  /* 0x000000ff00047c82 */ /* 0x000fe40008000000 */
[----:B------:R-:W-:Y:S01]  /*7500*/  UIMAD.WIDE.U32 UR4, UR5, UR8, UR4 ;  /* 0x00000008050472a5 */ /* 0x000fe2000f8e0004 */
[----:B------:R-:W1:Y:S01]  /*7510*/  I2F.RP R4, UR7 ;  /* 0x0000000700047d06 */ /* 0x000e620008209400 */
[----:B------:R-:W-:Y:S05]  /*7520*/  R2UR UR8, R0 ;  /* 0x00000000000872ca */ /* 0x000fea00000e0000 */
[----:B------:R-:W-:Y:S02]  /*7530*/  UMOV UR4, UR5 ;  /* 0x0000000500047c82 */ /* 0x000fe40008000000 */
[----:B------:R-:W-:Y:S02]  /*7540*/  UIMAD.WIDE.U32 UR4, UR4, UR9, URZ ;  /* 0x00000009040472a5 */ /* 0x000fe4000f8e00ff */
[----:B-1----:R-:W1:Y:S05]  /*7550*/  MUFU.RCP R0, R4 ;  /* 0x0000000400007308 */ /* 0x002e6a0000001000 */
[----:B------:R-:W-:Y:S02]  /*7560*/  UMOV UR43, UR5 ;  /* 0x00000005002b7c82 */ /* 0x000fe40008000000 */
[----:B------:R-:W-:Y:S04]  /*7570*/  UIMAD UR4, UR43, UR8, UR9 ;  /* 0x000000082b0472a4 */ /* 0x000fe8000f8e0209 */
[----:B------:R-:W-:Y:S01]  /*7580*/  UISETP.GT.U32.AND UP0, UPT, UR6, UR4, UPT ;  /* 0x000000040600728c */ /* 0x000fe2000bf04070 */
[----:B-1----:R-:W-:Y:S10]  /*7590*/  VIADD R3, R0, 0xffffffe ;  /* 0x0ffffffe00037836 */ /* 0x002ff40000000000 */
[----:B------:R-:W-:Y:S02]  /*75a0*/  @!UP0 UIADD3 UR4, UPT, UPT, UR4, -UR6, URZ ;  /* 0x8000000604048290 */ /* 0x000fe4000fffe0ff */
[----:B------:R-:W-:Y:S01]  /*75b0*/  @!UP0 UIADD3 UR43, UPT, UPT, UR43, 0x1, URZ ;  /* 0x000000012b2b8890 */ /* 0x000fe2000fffe0ff */
[----:B------:R-:W1:Y:S01]  /*75c0*/  F2I.FTZ.U32.TRUNC.NTZ R0, R3 ;  /* 0x0000000300007305 */ /* 0x000e62000021f000 */
[----:B------:R-:W-:Y:S02]  /*75d0*/  UISETP.GE.U32.AND UP2, UPT, UR4, UR6, UPT ;  /* 0x000000060400728c */ /* 0x000fe4000bf46070 */
[----:B------:R-:W-:Y:S02]  /*75e0*/  ULOP3.LUT UR4, UR18, UR56, URZ, 0x3c, !UPT ;  /* 0x0000003812047292 */ /* 0x000fe4000f8e3cff */
[----:B------:R-:W-:Y:S02]  /*75f0*/  UISETP.NE.AND UP0, UPT, UR56, URZ, UPT ;  /* 0x000000ff3800728c */ /* 0x000fe4000bf05270 */
[----:B------:R-:W-:Y:S05]  /*7600*/  UISETP.GE.AND UP1, UPT, UR4, URZ, UPT ;  /* 0x000000ff0400728c */ /* 0x000fea000bf26270 */
[----:B------:R-:W-:Y:S01]  /*7610*/  @UP2 UIADD3 UR43, UPT, UPT, UR43, 0x1, URZ ;  /* 0x000000012b2b2890 */ /* 0x000fe2000fffe0ff */
[----:B-1----:R-:W-:Y:S05]  /*7620*/  R2UR UR5, R0 ;  /* 0x00000000000572ca */ /* 0x002fea00000e0000 */
[----:B------:R-:W-:Y:S02]  /*7630*/  @!UP1 UIADD3 UR43, UPT, UPT, -UR43, URZ, URZ ;  /* 0x000000ff2b2b9290 */ /* 0x000fe4000fffe1ff */
[----:B------:R-:W-:Y:S06]  /*7640*/  @!UP0 ULOP3.LUT UR43, URZ, UR56, URZ, 0x33, !UPT ;  /* 0x00000038ff2b8292 */ /* 0x000fec000f8e33ff */
[----:B------:R-:W-:Y:S01]  /*7650*/  IMAD.U32 R0, RZ, RZ, UR43 ;  /* 0x0000002bff007e24 */ /* 0x000fe2000f8e00ff */
[----:B------:R-:W-:Y:S04]  /*7660*/  UIADD3 UR4, UPT, UPT, URZ, -UR5, URZ ;  /* 0x80000005ff047290 */ /* 0x000fe8000fffe0ff */
[----:B------:R-:W-:Y:S01]  /*7670*/  IABS R0, R0 ;  /* 0x0000000000007213 */ /* 0x000fe20000000000 */
[----:B------:R-:W-:Y:S03]  /*7680*/  UIMAD UR6, UR4, UR7, URZ ;  /* 0x00000007040672a4 */ /* 0x000fe6000f8e02ff */
[----:B------:R-:W-:Y:S01]  /*7690*/  R2UR UR8, R0 ;  /* 0x00000000000872ca */ /* 0x000fe200000e0000 */
[----:B------:R-:W-:Y:S01]  /*76a0*/  UMOV UR4, URZ ;  /* 0x000000ff00047c82 */ /* 0x000fe20008000000 */
[----:B--2---:R-:W-:Y:S01]  /*76b0*/  IMAD.U32 R0, RZ, RZ, UR11 ;  /* 0x0000000bff007e24 */ /* 0x004fe2000f8e00ff */
[----:B------:R-:W-:Y:S04]  /*76c0*/  UIMAD.WIDE.U32 UR4, UR5, UR6, UR4 ;  /* 0x00000006050472a5 */ /* 0x000fe8000f8e0004 */
[----:B------:R-:W-:Y:S03]  /*76d0*/  IABS R5, R0 ;  /* 0x0000000000057213 */ /* 0x000fe60000000000 */
[----:B------:R-:W-:Y:S01]  /*76e0*/  UMOV UR4, UR5 ;  /* 0x0000000500047c82 */ /* 0x000fe20008000000 */
[----:B------:R-:W1:Y:S02]  /*76f0*/  I2F.RP R0, R5 ;  /* 0x0000000500007306 */ /* 0x000e640000209400 */
[----:B------:R-:W-:Y:S07]  /*7700*/  UIMAD.WIDE.U32 UR4, UR4, UR8, URZ ;  /* 0x00000008040472a5 */ /* 0x000fee000f8e00ff */
[----:B------:R-:W-:Y:S02]  /*7710*/  UMOV UR44, UR5 ;  /* 0x00000005002c7c82 */ /* 0x000fe40008000000 */
[----:B------:R-:W-:Y:S04]  /*7720*/  UIADD3 UR4, UPT, UPT, -UR44, URZ, URZ ;  /* 0x000000ff2c047290 */ /* 0x000fe8000fffe1ff */
[----:B------:R-:W-:Y:S01]  /*7730*/  UIMAD UR4, UR7, UR4, UR8 ;  /* 0x00000004070472a4 */ /* 0x000fe2000f8e0208 */
[----:B-1----:R-:W1:Y:S03]  /*7740*/  MUFU.RCP R0, R0 ;  /* 0x0000000000007308 */ /* 0x002e660000001000 */
[----:B------:R-:W-:Y:S11]  /*7750*/  UISETP.GT.U32.AND UP0, UPT, UR7, UR4, UPT ;  /* 0x000000040700728c */ /* 0x000ff6000bf04070 */
[----:B------:R-:W-:Y:S02]  /*7760*/  @!UP0 UIADD3 UR4, UPT, UPT, UR4, -UR7, URZ ;  /* 0x8000000704048290 */ /* 0x000fe4000fffe0ff */
[----:B------:R-:W-:Y:S01]  /*7770*/  @!UP0 UIADD3 UR44, UPT, UPT, UR44, 0x1, URZ ;  /* 0x000000012c2c8890 */ /* 0x000fe2000fffe0ff */
[----:B-1----:R-:W-:Y:S01]  /*7780*/  VIADD R6, R0, 0xffffffe ;  /* 0x0ffffffe00067836 */ /* 0x002fe20000000000 */
[----:B------:R-:W-:Y:S02]  /*7790*/  UISETP.GE.U32.AND UP1, UPT, UR4, UR7, UPT ;  /* 0x000000070400728c */ /* 0x000fe4000bf26070 */
[----:B------:R-:W-:Y:S01]  /*77a0*/  ULOP3.LUT UR4, UR43, UR16, URZ, 0x3c, !UPT ;  /* 0x000000102b047292 */ /* 0x000fe2000f8e3cff */
[----:B------:R-:W1:Y:S03]  /*77b0*/  F2I.FTZ.U32.TRUNC.NTZ R7, R6 ;  /* 0x0000000600077305 */ /* 0x000e66000021f000 */
[----:B------:R-:W-:Y:S05]  /*77c0*/  UISETP.GE.AND UP0, UPT, UR4, URZ, UPT ;  /* 0x000000ff0400728c */ /* 0x000fea000bf06270 */
[----:B------:R-:W-:Y:S02]  /*77d0*/  @UP1 UIADD3 UR44, UPT, UPT, UR44, 0x1, URZ ;  /* 0x000000012c2c1890 */ /* 0x000fe4000fffe0ff */
[----:B------:R-:W-:Y:S04]  /*77e0*/  UISETP.NE.AND UP1, UPT, UR16, URZ, UPT ;  /* 0x000000ff1000728c */ /* 0x000fe8000bf25270 */
[----:B------:R-:W-:Y:S01]  /*77f0*/  @!UP0 UIADD3 UR44, UPT, UPT, -UR44, URZ, URZ ;  /* 0x000000ff2c2c8290 */ /* 0x000fe2000fffe1ff */
[--C-:B-1----:R-:W-:Y:S02]  /*7800*/  IMAD.MOV R4, RZ, RZ, -R7.reuse ;  /* 0x000000ffff047224 */ /* 0x102fe400078e0a07 */
[----:B------:R-:W-:Y:S02]  /*7810*/  IMAD.MOV.U32 R6, RZ, RZ, RZ ;  /* 0x000000ffff067224 */ /* 0x000fe400078e00ff */
[----:B------:R-:W-:Y:S02]  /*7820*/  IMAD R3, R4, R5, RZ ;  /* 0x0000000504037224 */ /* 0x000fe400078e02ff */
[----:B------:R-:W-:Y:S02]  /*7830*/  @!UP1 ULOP3.LUT UR44, URZ, UR16, URZ, 0x33, !UPT ;  /* 0x00000010ff2c9292 */ /* 0x000fe4000f8e33ff */
[----:B------:R-:W-:Y:S01]  /*7840*/  UISETP.NE.AND UP1, UPT, UR38, 0x1, UPT ;  /* 0x000000012600788c */ /* 0x000fe2000bf25270 */
[----:B------:R-:W-:Y:S04]  /*7850*/  IMAD.HI.U32 R7, R7, R3, R6 ;  /* 0x0000000307077227 */ /* 0x000fe800078e0006 */
[----:B------:R-:W-:Y:S05]  /*7860*/  IMAD.U32 R0, RZ, RZ, UR44 ;  /* 0x0000002cff007e24 */ /* 0x000fea000f8e00ff */
[----:B------:R-:W-:Y:S01]  /*7870*/  IABS R0, R0 ;  /* 0x0000000000007213 */ /* 0x000fe20000000000 */
[----:B------:R-:W1:Y:S04]  /*7880*/  @!UP1 LDCU.128 UR12, c[0x0][0xc10] ;  /* 0x00018200ff0c97ac */ /* 0x000e680008000c00 */
[----:B------:R-:W-:Y:S01]  /*7890*/  IMAD.HI.U32 R7, R7, R0, RZ ;  /* 0x0000000007077227 */ /* 0x000fe200078e00ff */
[----:B------:R-:W2:Y:S03]  /*78a0*/  @!UP1 LDCU UR10, c[0x0][0xc20] ;  /* 0x00018400ff0a97ac */ /* 0x000ea60008000800 */
[----:B------:R-:W-:Y:S01]  /*78b0*/  IMAD.MOV R3, RZ, RZ, -R7 ;  /* 0x000000ffff037224 */ /* 0x000fe200078e0a07 */
[----:B------:R-:W3:Y:S03]  /*78c0*/  @!UP1 LDCU UR5, c[0x0][0xc0c] ;  /* 0x00018180ff0597ac */ /* 0x000ee60008000800 */
[C---:B------:R-:W-:Y:S01]  /*78d0*/  IMAD R0, R5.reuse, R3, R0 ;  /* 0x0000000305007224 */ /* 0x040fe200078e0200 */
[----:B-1----:R-:W-:Y:S04]  /*78e0*/  UIMAD.WIDE.U32 UR6, UR36, UR15, URZ ;  /* 0x0000000f240672a5 */ /* 0x002fe8000f8e00ff */
[----:B------:R-:W-:Y:S01]  /*78f0*/  ISETP.GT.U32.AND P1, PT, R5, R0, PT ;  /* 0x000000000500720c */ /* 0x000fe20003f24070 */
[----:B------:R-:W-:Y:S02]  /*7900*/  UIMAD.WIDE.U32 UR8, UR37, UR12, URZ ;  /* 0x0000000c250872a5 */ /* 0x000fe4000f8e00ff */
[----:B------:R-:W-:Y:S02]  /*7910*/  @!UP1 UISETP.NE.AND UP0, UPT, UR14, 0x1, UPT ;  /* 0x000000010e00988c */ /* 0x000fe4000bf05270 */
[----:B------:R-:W-:Y:S01]  /*7920*/  ULOP3.LUT UR8, UR44, UR11, URZ, 0x3c, !UPT ;  /* 0x0000000b2c087292 */ /* 0x000fe2000f8e3cff */
[----:B------:R-:W-:Y:S02]  /*7930*/  @!UP1 UMOV UR6, UR7 ;  /* 0x0000000700069c82 */ /* 0x000fe40008000000 */
[----:B------:R-:W-:Y:S01]  /*7940*/  @!UP1 UMOV UR4, UR9 ;  /* 0x0000000900049c82 */ /* 0x000fe20008000000 */
[----:B--2---:R-:W-:Y:S02]  /*7950*/  @!UP1 USHF.R.U32.HI UR6, URZ, UR10, UR6 ;  /* 0x0000000aff069299 */ /* 0x004fe40008011606 */
[----:B---3--:R-:W-:Y:S02]  /*7960*/  @!UP1 UISETP.NE.AND UP2, UPT, UR5, 0x1, UPT ;  /* 0x000000010500988c */ /* 0x008fe4000bf45270 */
[----:B------:R-:W-:Y:S01]  /*7970*/  @!UP1 USEL UR6, UR36, UR6, !UP0 ;  /* 0x0000000624069287 */ /* 0x000fe2000c000000 */
[----:B------:R-:W-:Y:S01]  /*7980*/  @!P1 IMAD.IADD R0, R0, 0x1, -R5 ;  /* 0x0000000100009824 */ /* 0x000fe200078e0a05 */
[----:B------:R-:W-:Y:S01]  /*7990*/  UISETP.GE.AND UP0, UPT, UR8, URZ, UPT ;  /* 0x000000ff0800728c */ /* 0x000fe2000bf06270 */
[----:B------:R-:W-:Y:S01]  /*79a0*/  @!P1 VIADD R7, R7, 0x1 ;  /* 0x0000000107079836 */ /* 0x000fe20000000000 */
[----:B------:R-:W-:Y:S02]  /*79b0*/  @!UP1 USHF.R.U32.HI UR4, URZ, UR13, UR4 ;  /* 0x0000000dff049299 */ /* 0x000fe40008011604 */
[----:B------:R-:W-:Y:S02]  /*79c0*/  ISETP.GE.U32.AND P2, PT, R0, R5, PT ;  /* 0x000000050000720c */ /* 0x000fe40003f46070 */
[----:B------:R-:W-:Y:S01]  /*79d0*/  @!UP1 USEL UR7, UR37, UR4, !UP2 ;  /* 0x0000000425079287 */ /* 0x000fe2000d000000 */
[----:B------:R-:W-:Y:S01]  /*79e0*/  @P0 SHF.R.U32.HI R0, RZ, 0x10, R57 ;  /* 0x00000010ff000819 */ /* 0x000fe20000011639 */
[----:B------:R-:W-:Y:S02]  /*79f0*/  UISETP.NE.AND UP2, UPT, UR11, URZ, UPT ;  /* 0x000000ff0b00728c */ /* 0x000fe4000bf45270 */
[----:B------:R-:W-:Y:S01]  /*7a00*/  @!UP1 UIADD3 UR4, UPT, UPT, -UR7, UR6, URZ ;  /* 0x0000000607049290 */ /* 0x000fe2000fffe1ff */
[----:B------:R-:W-:Y:S01]  /*7a10*/  @P0 R2UR UR17, R0 ;  /* 0x00000000001102ca */ /* 0x000fe200000e0000 */
[----:B------:R-:W-:Y:S02]  /*7a20*/  @!UP1 UIADD3 UR6, UPT, UPT, UR7, -UR6, URZ ;  /* 0x8000000607069290 */ /* 0x000fe4000fffe0ff */
[----:B------:R-:W-:Y:S02]  /*7a30*/  @!UP1 UIMAD UR37, UR4, UR5, UR37 ;  /* 0x00000005042592a4 */ /* 0x000fe4000f8e0225 */
[----:B------:R-:W-:Y:S01]  /*7a40*/  UIADD3 UR4, UPT, UPT, -UR43, URZ, URZ ;  /* 0x000000ff2b047290 */ /* 0x000fe2000fffe1ff */
[----:B------:R-:W-:Y:S01]  /*7a50*/  @P2 VIADD R7, R7, 0x1 ;  /* 0x0000000107072836 */ /* 0x000fe20000000000 */
[----:B------:R-:W-:Y:S02]  /*7a60*/  @!UP1 UIMAD UR36, UR6, UR14, UR36 ;  /* 0x0000000e062492a4 */ /* 0x000fe4000f8e0224 */
[----:B------:R-:W-:Y:S02]  /*7a70*/  UIMAD UR5, UR56, UR4, UR18 ;  /* 0x00000004380572a4 */ /* 0x000fe4000f8e0212 */
[----:B------:R-:W-:Y:S01]  /*7a80*/  UIADD3 UR4, UPT, UPT, -UR44, URZ, URZ ;  /* 0x000000ff2c047290 */ /* 0x000fe2000fffe1ff */
[----:B------:R-:W-:Y:S01]  /*7a90*/  R2UR UR45, R7 ;  /* 0x00000000072d72ca */ /* 0x000fe200000e0000 */
[----:B------:R-:W-:Y:S01]  /*7aa0*/  USHF.L.U32 UR52, UR5, 0x6, URZ ;  /* 0x0000000605347899 */ /* 0x000fe200080006ff */
[----:B------:R-:W-:Y:S01]  /*7ab0*/  IMAD.U32 R77, RZ, RZ, UR17 ;  /* 0x00000011ff4d7e24 */ /* 0x000fe2000f8e00ff */
[----:B------:R-:W-:Y:S02]  /*7ac0*/  UIADD3 UR17, UPT, UPT, UR53, 0x200, URZ ;  /* 0x0000020035117890 */ /* 0x000fe4000fffe0ff */
[----:B------:R-:W-:Y:S08]  /*7ad0*/  UIMAD UR43, UR16, UR4, UR43 ;  /* 0x00000004102b72a4 */ /* 0x000ff0000f8e022b */
[----:B------:R-:W-:Y:S02]  /*7ae0*/  @!UP0 UIADD3 UR45, UPT, UPT, -UR45, URZ, URZ ;  /* 0x000000ff2d2d8290 */ /* 0x000fe4000fffe1ff */
[----:B------:R-:W-:Y:S02]  /*7af0*/  ULOP3.LUT UP0, URZ, UR17, 0x1b0, URZ, 0xc0, !UPT ;  /* 0x000001b011ff7892 */ /* 0x000fe4000f80c0ff */
[----:B------:R-:W-:Y:S04]  /*7b00*/  @!UP2 ULOP3.LUT UR45, URZ, UR11, URZ, 0x33, !UPT ;  /* 0x0000000bff2da292 */ /* 0x000fe8000f8e33ff */
[----:B------:R-:W-:Y:S04]  /*7b10*/  UIADD3 UR6, UPT, UPT, -UR45, URZ, URZ ;  /* 0x000000ff2d067290 */ /* 0x000fe8000fffe1ff */
[----:B------:R-:W-:Y:S01]  /*7b20*/  UIMAD UR44, UR11, UR6, UR44 ;  /* 0x000000060b2c72a4 */ /* 0x000fe2000f8e022c */
[----:B------:R-:W-:Y:S11]  /*7b30*/  BRA.U !UP0, `(.L_x_106) ;  /* 0x00000001087c7547 */ /* 0x000ff6000b800000 */
[----:B------:R-:W1:Y:S01]  /*7b40*/  LDCU.64 UR8, c[0x4][0x80] ;  /* 0x01001000ff0877ac */ /* 0x000e620008000a00 */
[----:B------:R-:W-:Y:S01]  /*7b50*/  MOV R16, 0x0 ;  /* 0x0000000000107802 */ /* 0x000fe20000000f00 */
[----:B------:R-:W-:Y:S02]  /*7b60*/  HFMA2 R12, -RZ, RZ, 0, 5.9604644775390625e-08 ;  /* 0x00000001ff0c7431 */ /* 0x000fe400000001ff */
[----:B------:R-:W-:Y:S01]  /*7b70*/  IMAD.MOV.U32 R8, RZ, RZ, 0x70 ;  /* 0x00000070ff087424 */ /* 0x000fe200078e00ff */
[----:B------:R2:W3:Y:S01]  /*7b80*/  LDC.64 R14, c[0x4][R16] ;  /* 0x01000000100e7b82 */ /* 0x0004e20000000a00 */
[----:B------:R-:W4:Y:S01]  /*7b90*/  LDCU.64 UR6, c[0x4][0x88] ;  /* 0x01001100ff0677ac */ /* 0x000f220008000a00 */
[----:B------:R-:W-:Y:S01]  /*7ba0*/  IMAD.MOV.U32 R13, RZ, RZ, RZ ;  /* 0x000000ffff0d7224 */ /* 0x000fe200078e00ff */
[----:B------:R-:W2:Y:S01]  /*7bb0*/  LDCU.64 UR4, c[0x4][0x8] ;  /* 0x01000100ff0477ac */ /* 0x000ea20008000a00 */
[----:B-1----:R-:W-:Y:S01]  /*7bc0*/  MOV R5, UR9 ;  /* 0x0000000900057c02 */ /* 0x002fe20008000f00 */
[----:B------:R-:W-:Y:S01]  /*7bd0*/  IMAD.U32 R4, RZ, RZ, UR8 ;  /* 0x00000008ff047e24 */ /* 0x000fe2000f8e00ff */
[----:B----4-:R-:W-:Y:S01]  /*7be0*/  MOV R7, UR7 ;  /* 0x0000000700077c02 */ /* 0x010fe20008000f00 */
[----:B------:R-:W-:Y:S01]  /*7bf0*/  IMAD.U32 R6, RZ, RZ, UR6 ;  /* 0x00000006ff067e24 */ /* 0x000fe2000f8e00ff */
[----:B--2---:R-:W-:Y:S01]  /*7c00*/  MOV R11, UR5 ;  /* 0x00000005000b7c02 */ /* 0x004fe20008000f00 */
[----:B------:R-:W-:Y:S02]  /*7c10*/  IMAD.U32 R10, RZ, RZ, UR4 ;  /* 0x00000004ff0a7e24 */ /* 0x000fe4000f8e00ff */
[----:B------:R-:W-:Y:S07]  /*7c20*/  LEPC R20, `(.L_x_107) ;  /* 0x000000001014794e */ /* 0x000fee0000000000 */
[----:B---3-5:R-:W-:Y:S05]  /*7c30*/  CALL.ABS.NOINC R14 ;  /* 0x000000000e007343 */ /* 0x028fea0003c00000 */
.L_x_107:
[----:B------:R-:W1:Y:S01]  /*7c40*/  LDCU.64 UR8, c[0x4][0x80] ;  /* 0x01001000ff0877ac */ /* 0x000e620008000a00 */
[----:B------:R-:W2:Y:S01]  /*7c50*/  LDC.64 R16, c[0x4][R16] ;  /* 0x0100000010107b82 */ /* 0x000ea20000000a00 */
[----:B------:R-:W-:Y:S02]  /*7c60*/  HFMA2 R12, -RZ, RZ, 0, 5.9604644775390625e-08 ;  /* 0x00000001ff0c7431 */ /* 0x000fe400000001ff */
[----:B------:R-:W-:Y:S02]  /*7c70*/  IMAD.MOV.U32 R8, RZ, RZ, 0x70 ;  /* 0x00000070ff087424 */ /* 0x000fe400078e00ff */
[----:B------:R-:W-:Y:S01]  /*7c80*/  IMAD.MOV.U32 R13, RZ, RZ, RZ ;  /* 0x000000ffff0d7224 */ /* 0x000fe200078e00ff */
[----:B------:R-:W3:Y:S01]  /*7c90*/  LDCU.64 UR6, c[0x4][0x88] ;  /* 0x01001100ff0677ac */ /* 0x000ee20008000a00 */
[----:B------:R-:W4:Y:S01]  /*7ca0*/  LDCU.64 UR4, c[0x4][0x8] ;  /* 0x01000100ff0477ac */ /* 0x000f220008000a00 */
[----:B-1----:R-:W-:Y:S02]  /*7cb0*/  MOV R4, UR8 ;  /* 0x0000000800047c02 */ /* 0x002fe40008000f00 */
[----:B------:R-:W-:Y:S02]  /*7cc0*/  MOV R5, UR9 ;  /* 0x0000000900057c02 */ /* 0x000fe40008000f00 */
[----:B---3--:R-:W-:Y:S01]  /*7cd0*/  MOV R7, UR7 ;  /* 0x0000000700077c02 */ /* 0x008fe20008000f00 */
[----:B------:R-:W-:Y:S01]  /*7ce0*/  IMAD.U32 R6, RZ, RZ, UR6 ;  /* 0x00000006ff067e24 */ /* 0x000fe2000f8e00ff */
[----:B----4-:R-:W-:Y:S01]  /*7cf0*/  MOV R11, UR5 ;  /* 0x00000005000b7c02 */ /* 0x010fe20008000f00 */
[----:B------:R-:W-:Y:S02]  /*7d00*/  IMAD.U32 R10, RZ, RZ, UR4 ;  /* 0x00000004ff0a7e24 */ /* 0x000fe4000f8e00ff */
[----:B------:R-:W-:Y:S07]  /*7d10*/  LEPC R20, `(.L_x_106) ;  /* 0x000000001014794e */ /* 0x000fee0000000000 */
[----:B--2---:R-:W-:Y:S05]  /*7d20*/  CALL.ABS.NOINC R16 ;  /* 0x0000000010007343 */ /* 0x004fea0003c00000 */
.L_x_106:
[----:B------:R-:W-:Y:S02]  /*7d30*/  R2UR UR4, R65 ;  /* 0x00000000410472ca */ /* 0x000fe400000e0000 */
[----:B------:R-:W-:Y:S02]  /*7d40*/  R2UR UR7, R74 ;  /* 0x000000004a0772ca */ /* 0x000fe400000e0000 */
[----:B------:R-:W-:Y:S02]  /*7d50*/  R2UR UR6, R73 ;  /* 0x00000000490672ca */ /* 0x000fe400000e0000 */
[----:B------:R-:W-:Y:S04]  /*7d60*/  ISETP.NE.U32.AND P3, PT, R54, RZ, PT ;  /* 0x000000ff3600720c */ /* 0x000fe80003f65070 */
[----:B------:R-:W-:Y:S03]  /*7d70*/  ISETP.NE.AND.EX P3, PT, R55, RZ, PT, P3 ;  /* 0x000000ff3700720c */ /* 0x000fe60003f65330 */
[----:B------:R-:W-:Y:S01]  /*7d80*/  UISETP.NE.AND UP2, UPT, UR4, URZ, UPT ;  /* 0x000000ff0400728c */ /* 0x000fe2000bf45270 */
[----:B------:R-:W1:Y:S01]  /*7d90*/  LDCU.64 UR4, c[0x0][0x990] ;  /* 0x00013200ff0477ac */ /* 0x000e620008000a00 */
[----:B------:R-:W-:Y:S04]  /*7da0*/  ISETP.NE.U32.AND P2, PT, RZ, UR7, PT ;  /* 0x00000007ff007c0c */ /* 0x000fe8000bf45070 */
[----:B------:R-:W-:Y:S02]  /*7db0*/  PLOP3.LUT P4, PT, PT, PT, UP2, 0x80, 0x8 ;  /* 0x000000000008781c */ /* 0x000fe40003f8f028 */
[----:B------:R-:W-:Y:S02]  /*7dc0*/  ISETP.NE.AND.EX P2, PT, RZ, UR6, PT, P2 ;  /* 0x00000006ff007c0c */ /* 0x000fe4000bf45320 */
[----:B------:R-:W-:Y:S01]  /*7dd0*/  P2R R78, PR, RZ, 0x10 ;  /* 0x00000010ff4e7803 */ /* 0x000fe20000000000 */
[----:B-1----:R-:W-:Y:S04]  /*7de0*/  UISETP.NE.U32.AND UP0, UPT, UR4, URZ, UPT ;  /* 0x000000ff0400728c */ /* 0x002fe8000bf05070 */
[----:B------:R-:W-:Y:S02]  /*7df0*/  UISETP.NE.AND.EX UP1, UPT, UR5, URZ, UPT, UP0 ;  /* 0x000000ff0500728c */ /* 0x000fe4000bf25300 */
[----:B------:R-:W-:Y:S02]  /*7e00*/  UPLOP3.LUT UP0, UPT, UPT, UPT, UPT, 0x40, 0x4 ;  /* 0x000000000004789c */ /* 0x000fe40003f0e870 */
[----:B------:R-:W-:Y:S06]  /*7e10*/  @UP2 UPLOP3.LUT UP0, UPT, UPT, UPT, UP1, 0x80, 0x8 ;  /* 0x000000000008289c */ /* 0x000fec0003f0f010 */
[----:B------:R-:W-:Y:S01]  /*7e20*/  PLOP3.LUT P0, PT, PT, PT, UP0, 0x80, 0x8 ;  /* 0x000000000008781c */ /* 0x000fe20003f0f008 */
[----:B------:R-:W-:Y:S01]  /*7e30*/  @!UPT UIADD3 URZ, UPT, UPT, URZ, URZ, URZ ;  /* 0x000000fffffff290 */ /* 0x000fe2000fffe0ff */
[----:B------:R-:W-:Y:S11]  /*7e40*/  BRA.U !UP1, `(.L_x_108) ;  /* 0x0000000109447547 */ /* 0x000ff6000b800000 */
[----:B------:R-:W1:Y:S01]  /*7e50*/  LDCU.64 UR8, c[0x0][0x358] ;  /* 0x00006b00ff0877ac */ /* 0x000e620008000a00 */
[----:B------:R-:W-:Y:S01]  /*7e60*/  R2UR UR6, R74 ;  /* 0x000000004a0672ca */ /* 0x000fe200000e0000 */
[----:B------:R-:W-:Y:S01]  /*7e70*/  HFMA2 R60, -RZ, RZ, 0, 5.9604644775390625e-08 ;  /* 0x00000001ff3c7431 */ /* 0x000fe200000001ff */
[----:B------:R-:W-:Y:S01]  /*7e80*/  R2UR UR5, R73 ;  /* 0x00000000490572ca */ /* 0x000fe200000e0000 */
[----:B------:R-:W-:Y:S10]  /*7e90*/  IMAD.MOV.U32 R0, RZ, RZ, 0x1 ;  /* 0x00000001ff007424 */ /* 0x000ff400078e00ff */
[----:B------:R-:W-:Y:S04]  /*7ea0*/  UISETP.NE.U32.AND UP0, UPT, UR6, URZ, UPT ;  /* 0x000000ff0600728c */ /* 0x000fe8000bf05070 */
[----:B------:R-:W-:Y:S06]  /*7eb0*/  UISETP.NE.AND.EX UP0, UPT, UR5, URZ, UPT, UP0 ;  /* 0x000000ff0500728c */ /* 0x000fec000bf05300 */
[----:B------:R-:W-:Y:S05]  /*7ec0*/  PLOP3.LUT P1, PT, PT, PT, UP0, 0x80, 0x8 ;  /* 0x000000000008781c */ /* 0x000fea0003f2f008 */
[----:B------:R-:W2:Y:S01]  /*7ed0*/  @UP0 LDCU.64 UR6, c[0x0][0x988] ;  /* 0x00013100ff0607ac */ /* 0x000ea20008000a00 */
[----:B------:R-:W-:Y:S07]  /*7ee0*/  @UP0 UIMAD UR4, UR50, UR4, URZ ;  /* 0x00000004320402a4 */ /* 0x000fee000f8e02ff */
[----:B------:R-:W-:Y:S01]  /*7ef0*/  @!P1 PRMT R60, R0, 0x7610, R60 ;  /* 0x00007610003c9816 */ /* 0x000fe2000000003c */
[----:B--2---:R-:W-:Y:S06]  /*7f00*/  @UP0 UIMAD.WIDE UR4, UR4, 0x4, UR6 ;  /* 0x00000004040408a5 */ /* 0x004fec000f8e0206 */
[----:B------:R-:W-:Y:S02]  /*7f10*/  IMAD.U32 R4, RZ, RZ, UR4 ;  /* 0x00000004ff047e24 */ /* 0x000fe4000f8e00ff */
[----:B------:R-:W-:Y:S03]  /*7f20*/  IMAD.U32 R5, RZ, RZ, UR5 ;  /* 0x00000005ff057e24 */ /* 0x000fe6000f8e00ff */
[----:B------:R-:W2:Y:S02]  /*7f30*/  @!UP0 LDCU UR4, c[0x0][0x980] ;  /* 0x00013000ff0487ac */ /* 0x000ea40008000800 */
[----:B-1---5:R1:W5:Y:S02]  /*7f40*/  @P1 LDG.E R27, desc[UR8][R4.64] ;  /* 0x00000008041b1981 */ /* 0x022364000c1e1900 */
[----:B-12---:R-:W-:Y:S02]  /*7f50*/  @!P1 MOV R27, UR4 ;  /* 0x00000004001b9c02 */ /* 0x006fe40008000f00 */
.L_x_108:
[----:B------:R-:W-:Y:S05]  /*7f60*/  @!P3 BRA `(.L_x_109) ;  /* 0x000000000024b947 */ /* 0x000fea0003800000 */
[----:B------:R-:W-:Y:S01]  /*7f70*/  ISETP.NE.U32.AND P1, PT, R52, RZ, PT ;  /* 0x000000ff3400720c */ /* 0x000fe20003f25070 */
[----:B------:R-:W1:Y:S03]  /*7f80*/  LDCU.64 UR4, c[0x0][0x358] ;  /* 0x00006b00ff0477ac */ /* 0x000e660008000a00 */
[----:B------:R-:W-:Y:S11]  /*7f90*/  ISETP.NE.AND.EX P1, PT, R53, RZ, PT, P1 ;  /* 0x000000ff3500720c */ /* 0x000ff60003f25310 */
[----:B------:R-:W-:Y:S02]  /*7fa0*/  @!UPT UIADD3 URZ, UPT, UPT, URZ, URZ, URZ ;  /* 0x000000fffffff290 */ /* 0x000fe4000fffe0ff */
[----:B------:R-:W2:Y:S01]  /*7fb0*/  @P1 LDC.64 R4, c[0x0][0x9a8] ;  /* 0x00026a00ff041b82 */ /* 0x000ea20000000a00 */
[----:B------:R-:W-:Y:S04]  /*7fc0*/  @P1 IMAD R0, R54, UR50, RZ ;  /* 0x0000003236001c24 */ /* 0x000fe8000f8e02ff */
[----:B--2---:R-:W-:Y:S05]  /*7fd0*/  @P1 IMAD.WIDE R4, R0, 0x4, R4 ;  /* 0x0000000400041825 */ /* 0x004fea00078e0204 */
[----:B-1---5:R1:W5:Y:S02]  /*7fe0*/  @P1 LDG.E R24, desc[UR4][R4.64] ;  /* 0x0000000404181981 */ /* 0x022364000c1e1900 */
[----:B-1----:R-:W2:Y:S02]  /*7ff0*/  @!P1 LDC R24, c[0x0][0x9a0] ;  /* 0x00026800ff189b82 */ /* 0x002ea40000000800 */
.L_x_109:
[----:B-----5:R-:W-:Y:S01]  /*8000*/  FSETP.NEU.AND P1, PT, R27, RZ, PT ;  /* 0x000000ff1b00720b */ /* 0x020fe20003f2d000 */
[----:B------:R-:W-:Y:S01]  /*8010*/  ULOP3.LUT UR4, UR58, 0x1, URZ, 0x3c, !UPT ;  /* 0x000000013a047892 */ /* 0x000fe2000f8e3cff */
[----:B------:R-:W-:Y:S01]  /*8020*/  SEL R6, RZ, 0xffffffff, P2 ;  /* 0xffffffffff067807 */ /* 0x000fe20001000000 */
[----:B------:R-:W-:Y:S01]  /*8030*/  IMAD.U32 R84, RZ, RZ, UR54 ;  /* 0x00000036ff547e24 */ /* 0x000fe2000f8e00ff */
[----:B------:R-:W-:Y:S01]  /*8040*/  @P4 LOP3.LUT P2, RZ, R60, 0xff, RZ, 0xc0, !PT ;  /* 0x000000ff3cff4812 */ /* 0x000fe2000784c0ff */
[----:B------:R-:W-:Y:S01]  /*8050*/  IMAD.SHL.U32 R81, R67, 0x10, RZ ;  /* 0x0000001043517824 */ /* 0x000fe200078e00ff */
[----:B------:R-:W-:Y:S01]  /*8060*/  @P4 SEL R5, RZ, 0xffffffff, P1 ;  /* 0xffffffffff054807 */ /* 0x000fe20000800000 */
[----:B------:R-:W-:Y:S01]  /*8070*/  IMAD.U32 R32, RZ, RZ, UR4 ;  /* 0x00000004ff207e24 */ /* 0x000fe2000f8e00ff */
[----:B------:R-:W-:Y:S01]  /*8080*/  LEA R79, R22, UR53, 0x3 ;  /* 0x00000035164f7c11 */ /* 0x000fe2000f8e18ff */
[----:B------:R-:W-:Y:S01]  /*8090*/  IMAD.SHL.U32 R84, R84, 0x2000, RZ ;  /* 0x0000200054547824 */ /* 0x000fe200078e00ff */
[----:B------:R-:W-:Y:S01]  /*80a0*/  @P0 SEL R5, R6, R5, !P2 ;  /* 0x0000000506050207 */ /* 0x000fe20005000000 */
[----:B------:R-:W-:Y:S01]  /*80b0*/  IMAD.SHL.U32 R80, R66, 0x10, RZ ;  /* 0x0000001042507824 */ /* 0x000fe200078e00ff */
[----:B------:R-:W-:Y:S01]  /*80c0*/  SHF.L.U32 R4, R69, 0x1f, RZ ;  /* 0x0000001f45047819 */ /* 0x000fe200000006ff */
[----:B------:R-:W-:Y:S01]  /*80d0*/  IMAD.IADD R82, R71, 0x1, R84 ;  /* 0x0000000147527824 */ /* 0x000fe200078e0254 */
[----:B------:R-:W-:Y:S01]  /*80e0*/  @P4 LOP3.LUT R76, R5, 0x1, RZ, 0xc0, !PT ;  /* 0x00000001054c4812 */ /* 0x000fe200078ec0ff */
[----:B------:R-:W-:Y:S01]  /*80f0*/  IMAD.U32 R5, RZ, RZ, UR54 ;  /* 0x00000036ff057e24 */ /* 0x000fe2000f8e00ff */
[----:B------:R-:W-:Y:S01]  /*8100*/  PLOP3.LUT P0, PT, PT, PT, UP1, 0x80, 0x8 ;  /* 0x000000000008781c */ /* 0x000fe20003f0f018 */
[----:B------:R-:W-:Y:S01]  /*8110*/  IMAD.IADD R83, R82, 0x1, R81 ;  /* 0x0000000152537824 */ /* 0x000fe200078e0251 */
[----:B------:R-:W-:Y:S01]  /*8120*/  ISETP.NE.U32.OR P5, PT, R76, 0x1, !P4 ;  /* 0x000000014c00780c */ /* 0x000fe200067a5470 */
[----:B------:R-:W-:Y:S01]  /*8130*/  BSSY B1, `(.L_x_110) ;  /* 0x0000032000017945 */ /* 0x000fe20003800000 */
[----:B------:R-:W-:Y:S01]  /*8140*/  LEA R0, R5, UR53, 0x3 ;  /* 0x0000003505007c11 */ /* 0x000fe2000f8e18ff */
[----:B------:R-:W-:Y:S01]  /*8150*/  IMAD.MOV.U32 R85, RZ, RZ, 0x1 ;  /* 0x00000001ff557424 */ /* 0x000fe200078e00ff */
[----:B------:R-:W-:Y:S01]  /*8160*/  LOP3.LUT P2, R75, R60, 0xff, RZ, 0xc0, !PT ;  /* 0x000000ff3c4b7812 */ /* 0x000fe2000784c0ff */
[----:B------:R-:W-:Y:S01]  /*8170*/  IMAD.IADD R25, R23, 0x1, R2 ;  /* 0x0000000117197824 */ /* 0x000fe200078e0202 */
[----:B------:R-:W-:Y:S01]  /*8180*/  SEL R87, RZ, 0xffffffff, P1 ;  /* 0xffffffffff577807 */ /* 0x000fe20000800000 */
[----:B------:R-:W-:Y:S01]  /*8190*/  IMAD.U32 R86, RZ, RZ, UR54 ;  /* 0x00000036ff567e24 */ /* 0x000fe2000f8e00ff */
[----:B------:R-:W-:Y:S02]  /*81a0*/  CS2R R46, SRZ ;  /* 0x00000000002e7805 */ /* 0x000fe4000001ff00 */
[----:B------:R-:W-:Y:S02]  /*81b0*/  CS2R R44, SRZ ;  /* 0x00000000002c7805 */ /* 0x000fe4000001ff00 */
[----:B------:R-:W-:Y:S02]  /*81c0*/  CS2R R42, SRZ ;  /* 0x00000000002a7805 */ /* 0x000fe4000001ff00 */
[----:B------:R-:W-:Y:S02]  /*81d0*/  @P0 SEL R87, R6, R87, !P2 ;  /* 0x0000005706570207 */ /* 0x000fe40005000000 */
[----:B------:R-:W-:Y:S02]  /*81e0*/  CS2R R40, SRZ ;  /* 0x0000000000287805 */ /* 0x000fe4000001ff00 */
[----:B------:R-:W-:Y:S02]  /*81f0*/  @P5 SHF.L.U32 R3, R32, 0x1f, RZ ;  /* 0x0000001f20035819 */ /* 0x000fe400000006ff */
[----:B------:R-:W-:Y:S02]  /*8200*/  CS2R R38, SRZ ;  /* 0x0000000000267805 */ /* 0x000fe4000001ff00 */
[----:B------:R-:W-:Y:S02]  /*8210*/  CS2R R36, SRZ ;  /* 0x0000000000247805 */ /* 0x000fe4000001ff00 */
[----:B------:R-:W-:Y:S01]  /*8220*/  CS2R R50, SRZ ;  /* 0x0000000000327805 */ /* 0x000fe2000001ff00 */
[----:B------:R-:W1:Y:S01]  /*8230*/  @P5 SYNCS.PHASECHK.TRANS64.TRYWAIT P4, [R0+URZ+0x100], R3 ;  /* 0x00010003000055a7 */ /* 0x000e6200080811ff */
[----:B------:R-:W-:Y:S01]  /*8240*/  CS2R R48, SRZ ;  /* 0x0000000000307805 */ /* 0x000fe2000001ff00 */
[----:B------:R-:W-:Y:S01]  /*8250*/  IMAD.IADD R35, R82, 0x1, R80 ;  /* 0x0000000152237824 */ /* 0x000fe200078e0250 */
[----:B------:R-:W-:Y:S01]  /*8260*/  LOP3.LUT R87, R87, 0x1, RZ, 0xc0, !PT ;  /* 0x0000000157577812 */ /* 0x000fe200078ec0ff */
[----:B------:R-:W-:Y:S01]  /*8270*/  IMAD.IADD R34, R70, 0x1, R83 ;  /* 0x0000000146227824 */ /* 0x000fe200078e0253 */
[----:B------:R3:W4:Y:S01]  /*8280*/  SYNCS.PHASECHK.TRANS64.TRYWAIT P3, [R79+URZ+0x150], R4 ;  /* 0x000150044f0075a7 */ /* 0x00072200080611ff */
[----:B-1----:R-:W-:Y:S01]  /*8290*/  @P5 SEL R85, RZ, 0x1, !P4 ;  /* 0x00000001ff555807 */ /* 0x002fe20006000000 */
[----:B---3--:R-:W-:Y:S06]  /*82a0*/  @!P5 BRA `(.L_x_111) ;  /* 0x000000000068d947 */ /* 0x008fec0003800000 */
[----:B------:R-:W-:Y:S01]  /*82b0*/  ISETP.NE.AND P1, PT, R85, RZ, PT ;  /* 0x000000ff5500720c */ /* 0x000fe20003f25270 */
[----:B------:R-:W-:Y:S01]  /*82c0*/  BSSY B0, `(.L_x_112) ;  /* 0x000000e000007945 */ /* 0x000fe20003800000 */
[----:B------:R-:W-:Y:S02]  /*82d0*/  ISETP.NE.U32.AND P0, PT, R87, 0x1, PT ;  /* 0x000000015700780c */ /* 0x000fe40003f05070 */
[----:B------:R-:W-:Y:S02]  /*82e0*/  CS2R R50, SRZ ;  /* 0x0000000000327805 */ /* 0x000fe4000001ff00 */
[----:B------:R-:W-:Y:S02]  /*82f0*/  CS2R R48, SRZ ;  /* 0x0000000000307805 */ /* 0x000fe4000001ff00 */
[----:B------:R-:W-:Y:S02]  /*8300*/  CS2R R38, SRZ ;  /* 0x0000000000267805 */ /* 0x000fe4000001ff00 */
[----:B------:R-:W-:Y:S02]  /*8310*/  CS2R R36, SRZ ;  /* 0x0000000000247805 */ /* 0x000fe4000001ff00 */
[----:B------:R-:W-:Y:S02]  /*8320*/  CS2R R42, SRZ ;  /* 0x00000000002a7805 */ /* 0x000fe4000001ff00 */
[----:B------:R-:W-:Y:S02]  /*8330*/  CS2R R40, SRZ ;  /* 0x0000000000287805 */ /* 0x000fe4000001ff00 */
[----:B------:R-:W-:Y:S02]  /*8340*/  CS2R R46, SRZ ;  /* 0x00000000002e7805 */ /* 0x000fe4000001ff00 */
[----:B------:R-:W-:Y:S01]  /*8350*/  CS2R R44, SRZ ;  /* 0x00000000002c7805 */ /* 0x000fe2000001ff00 */
[----:B------:R-:W-:Y:S06]  /*8360*/  @P1 BRA `(.L_x_113) ;  /* 0x00000000000c1947 */ /* 0x000fec0003800000 */
[----:B------:R-:W-:Y:S04]  /*8370*/  SHF.L.U32 R3, R32, 0x1f, RZ ;  /* 0x0000001f20037819 */ /* 0x000fe800000006ff */
[----:B------:R-:W1:Y:S02]  /*8380*/  SYNCS.PHASECHK.TRANS64.TRYWAIT P1, [R0+URZ+0x100], R3 ;  /* 0x00010003000075a7 */ /* 0x000e6400080211ff */
[----:B-1----:R-:W-:Y:S05]  /*8390*/  @!P1 BRA `(.L_x_114) ;  /* 0x00000024000c9947 */ /* 0x002fea0003800000 */
.L_x_113:
[----:B------:R-:W-:Y:S05]  /*83a0*/  BSYNC B0 ;  /* 0x0000000000007941 */ /* 0x000fea0003800000 */
.L_x_112:
[----:B------:R3:W1:Y:S01]  /*83b0*/  @P0 LDS.128 R48, [R82] ;  /* 0x0000000052300984 */ /* 0x0006620000000c00 */
[----:B------:R-:W-:Y:S03]  /*83c0*/  UIADD3 UR4, UPT, UPT, UR54, 0x1, URZ ;  /* 0x0000000136047890 */ /* 0x000fe6000fffe0ff */
[----:B------:R3:W1:Y:S01]  /*83d0*/  @P0 LDS.128 R36, [R83+0x10] ;  /* 0x0000100053240984 */ /* 0x0006620000000c00 */
[----:B------:R-:W-:Y:S03]  /*83e0*/  UISETP.NE.AND UP0, UPT, UR4, 0x3, UPT ;  /* 0x000000030400788c */ /* 0x000fe6000bf05270 */
[----:B------:R3:W1:Y:S01]  /*83f0*/  @P0 LDS.128 R40, [R35+0x20] ;  /* 0x0000200023280984 */ /* 0x0006620000000c00 */
[----:B------:R-:W-:Y:S02]  /*8400*/  USEL UR5, URZ, 0x1, UP0 ;  /* 0x00000001ff057887 */ /* 0x000fe40008000000 */
[----:B------:R-:W-:Y:S01]  /*8410*/  USEL UR4, UR4, URZ, UP0 ;  /* 0x000000ff04047287 */ /* 0x000fe20008000000 */
[----:B------:R3:W1:Y:S03]  /*8420*/  @P0 LDS.128 R44, [R34+0x10] ;  /* 0x00001000222c0984 */ /* 0x0006660000000c00 */
[----:B------:R-:W-:Y:S02]  /*8430*/  LOP3.LUT R32, R32, UR5, RZ, 0x3c, !PT ;  /* 0x0000000520207c12 */ /* 0x000fe4000f8e3cff */
[----:B------:R-:W-:Y:S02]  /*8440*/  MOV R86, UR4 ;  /* 0x0000000400567c02 */ /* 0x000fe40008000f00 */
.L_x_111:
[----:B------:R-:W-:Y:S05]  /*8450*/  BSYNC B1 ;  /* 0x0000000000017941 */ /* 0x000fea0003800000 */
.L_x_110:
[----:B-1----:R-:W-:Y:S04]  /*8460*/  SHF.R.U32.HI R0, RZ, 0x15, R25 ;  /* 0x00000015ff007819 */ /* 0x002fe80000011619 */
[----:B------:R-:W-:Y:S01]  /*8470*/  LOP3.LUT P0, RZ, R0, 0x3, R61, 0x48, !PT ;  /* 0x0000000300ff7812 */ /* 0x000fe2000780483d */
[----:B------:R-:W-:Y:S01]  /*8480*/  @!UPT UIADD3 URZ, UPT, UPT, URZ, URZ, URZ ;  /* 0x000000fffffff290 */ /* 0x000fe2000fffe0ff */
[----:B----4-:R-:W-:Y:S11]  /*8490*/  @P3 BRA `(.L_x_115) ;  /* 0x0000000000083947 */ /* 0x010ff60003800000 */
[----:B------:R-:W1:Y:S02]  /*84a0*/  SYNCS.PHASECHK.TRANS64.TRYWAIT P1, [R79+URZ+0x150], R4 ;  /* 0x000150044f0075a7 */ /* 0x000e6400080211ff */
[----:B-1----:R-:W-:Y:S05]  /*84b0*/  @!P1 BRA `(.L_x_116) ;  /* 0x0000002000d89947 */ /* 0x002fea0003800000 */
.L_x_115:
[----:B------:R-:W-:Y:S05]  /*84c0*/  @!P0 BRA `(.L_x_117) ;  /* 0x0000000000408947 */ /* 0x000fea0003800000 */
[----:B------:R-:W4:Y:S01]  /*84d0*/  LDCU.64 UR8, c[0x4][0x70] ;  /* 0x01000e00ff0877ac */ /* 0x000f220008000a00 */
[----:B------:R-:W-:Y:S01]  /*84e0*/  MOV R3, 0x0 ;  /* 0x0000000000037802 */ /* 0x000fe20000000f00 */
[----:B------:R-:W-:Y:S02]  /*84f0*/  HFMA2 R12, -RZ, RZ, 0, 5.9604644775390625e-08 ;  /* 0x00000001ff0c7431 */ /* 0x000fe400000001ff */
[----:B------:R-:W-:Y:S02]  /*8500*/  IMAD.MOV.U32 R8, RZ, RZ, 0x192 ;  /* 0x00000192ff087424 */ /* 0x000fe400078e00ff */
[----:B------:R-:W-:Y:S01]  /*8510*/  IMAD.MOV.U32 R13, RZ, RZ, RZ ;  /* 0x000000ffff0d7224 */ /* 0x000fe200078e00ff */
[----:B------:R-:W5:Y:S01]  /*8520*/  LDCU.64 UR6, c[0x4][0x78] ;  /* 0x01000f00ff0677ac */ /* 0x000f620008000a00 */
[----:B------:R-:W2:Y:S01]  /*8530*/  LDC.64 R2, c[0x4][R3] ;  /* 0x0100000003027b82 */ /* 0x000ea20000000a00 */
[----:B------:R-:W3:Y:S01]  /*8540*/  LDCU.64 UR4, c[0x4][0x10] ;  /* 0x01000200ff0477ac */ /* 0x000ee20008000a00 */
[----:B----4-:R-:W-:Y:S01]  /*8550*/  MOV R5, UR9 ;  /* 0x0000000900057c02 */ /* 0x010fe20008000f00 */
[----:B-1----:R-:W-:Y:S01]  /*8560*/  IMAD.U32 R4, RZ, RZ, UR8 ;  /* 0x00000008ff047e24 */ /* 0x002fe2000f8e00ff */
[----:B-----5:R-:W-:Y:S01]  /*8570*/  MOV R7, UR7 ;  /* 0x0000000700077c02 */ /* 0x020fe20008000f00 */
[----:B------:R-:W-:Y:S01]  /*8580*/  IMAD.U32 R6, RZ, RZ, UR6 ;  /* 0x00000006ff067e24 */ /* 0x000fe2000f8e00ff */
[----:B---3--:R-:W-:Y:S01]  /*8590*/  MOV R11, UR5 ;  /* 0x00000005000b7c02 */ /* 0x008fe20008000f00 */
[----:B------:R-:W-:Y:S02]  /*85a0*/  IMAD.U32 R10, RZ, RZ, UR4 ;  /* 0x00000004ff0a7e24 */ /* 0x000fe4000f8e00ff */
[----:B------:R-:W-:Y:S07]  /*85b0*/  LEPC R20, `(.L_x_117) ;  /* 0x000000001014794e */ /* 0x000fee0000000000 */
[----:B--2---:R-:W-:Y:S05]  /*85c0*/  CALL.ABS.NOINC R2 ;  /* 0x0000000002007343 */ /* 0x004fea0003c00000 */
.L_x_117:
[----:B------:R-:W-:Y:S01]  /*85d0*/  LOP3.LUT R20, R48, 0xffffe000, RZ, 0xc0, !PT ;  /* 0xffffe00030147812 */ /* 0x000fe200078ec0ff */
[----:B------:R-:W-:Y:S05]  /*85e0*/  WARPSYNC.ALL ;  /* 0x0000000000007948 */ /* 0x000fea0003800000 */
[----:B------:R-:W-:Y:S01]  /*85f0*/  R2UR UR4, R25 ;  /* 0x00000000190472ca */ /* 0x000fe200000e0000 */
[----:B------:R-:W-:Y:S01]  /*8600*/  BSSY.RECONVERGENT B0, `(.L_x_118) ;  /* 0x000005c000007945 */ /* 0x000fe20003800200 */
[----:B------:R-:W-:Y:S02]  /*8610*/  LOP3.LUT R21, R49, 0xffffe000, RZ, 0xc0, !PT ;  /* 0xffffe00031157812 */ /* 0x000fe400078ec0ff */
[----:B------:R-:W-:Y:S02]  /*8620*/  LOP3.LUT R26, R50, 0xffffe000, RZ, 0xc0, !PT ;  /* 0xffffe000321a7812 */ /* 0x000fe400078ec0ff */
[----:B------:R-:W-:Y:S02]  /*8630*/  LOP3.LUT R33, R36, 0xffffe000, RZ, 0xc0, !PT ;  /* 0xffffe00024217812 */ /* 0x000fe400078ec0ff */
[----:B------:R-:W-:Y:S05]  /*8640*/  ISETP.NE.AND P1, PT, R72, RZ, PT ;  /* 0x000000ff4800720c */ /* 0x000fea0003f25270 */
[----:B-1----:R-:W2:Y:S02]  /*8650*/  LDTM.x16 R4, tmem[UR4] ;  /* 0x00000004000479ee */ /* 0x002ea40008240000 */
[C---:B--2---:R-:W-:Y:S01]  /*8660*/  FMUL R0, R24.reuse, R4 ;  /* 0x0000000418007220 */ /* 0x044fe20000400000 */
[C---:B------:R-:W-:Y:S01]  /*8670*/  FMUL R2, R24.reuse, R5 ;  /* 0x0000000518027220 */ /* 0x040fe20000400000 */
[C---:B------:R-:W-:Y:S01]  /*8680*/  FMUL R3, R24.reuse, R6 ;  /* 0x0000000618037220 */ /* 0x040fe20000400000 */
[----:B------:R-:W-:Y:S01]  /*8690*/  FMUL R7, R24, R7 ;  /* 0x0000000718077220 */ /* 0x000fe20000400000 */
[----:B------:R-:W-:Y:S01]  /*86a0*/  FFMA R28, R27, R20, R0 ;  /* 0x000000141b1c7223 */ /* 0x000fe20000000000 */
[----:B------:R-:W-:Y:S01]  /*86b0*/  LOP3.LUT R20, R51, 0xffffe000, RZ, 0xc0, !PT ;  /* 0xffffe00033147812 */ /* 0x000fe200078ec0ff */
[C---:B------:R-:W-:Y:S01]  /*86c0*/  FFMA R29, R27.reuse, R21, R2 ;  /* 0x000000151b1d7223 */ /* 0x040fe20000000002 */
[----:B------:R-:W-:Y:S01]  /*86d0*/  LOP3.LUT R21, R38, 0xffffe000, RZ, 0xc0, !PT ;  /* 0xffffe00026157812 */ /* 0x000fe200078ec0ff */
[----:B------:R-:W-:Y:S01]  /*86e0*/  FFMA R30, R27, R26, R3 ;  /* 0x0000001a1b1e7223 */ /* 0x000fe20000000003 */
[----:B------:R-:W-:Y:S01]  /*86f0*/  LOP3.LUT R26, R37, 0xffffe000, RZ, 0xc0, !PT ;  /* 0xffffe000251a7812 */ /* 0x000fe200078ec0ff */
[----:B------:R-:W-:Y:S01]  /*8700*/  FFMA R31, R27, R20, R7 ;  /* 0x000000141b1f7223 */ /* 0x000fe20000000007 */
[----:B------:R-:W-:Y:S01]  /*8710*/  LOP3.LUT R20, R39, 0xffffe000, RZ, 0xc0, !PT ;  /* 0xffffe00027147812 */ /* 0x000fe200078ec0ff */
[C---:B------:R-:W-:Y:S01]  /*8720*/  FMUL R4, R24.reuse, R8 ;  /* 0x0000000818047220 */ /* 0x040fe20000400000 */
[----:B------:R-:W-:Y:S01]  /*8730*/  F2FP.TF32.F32.PACK_B R28, R28 ;  /* 0x0000001cff1c723e */ /* 0x000fe200024050ff */
[C---:B------:R-:W-:Y:S01]  /*8740*/  FMUL R5, R24.reuse, R9 ;  /* 0x0000000918057220 */ /* 0x040fe20000400000 */
[----:B------:R-:W-:Y:S01]  /*8750*/  F2FP.TF32.F32.PACK_B R29, R29 ;  /* 0x0000001dff1d723e */ /* 0x000fe200024050ff */
[C---:B------:R-:W-:Y:S01]  /*8760*/  FMUL R6, R24.reuse, R10 ;  /* 0x0000000a18067220 */ /* 0x040fe20000400000 */
[----:B------:R-:W-:Y:S01]  /*8770*/  FMUL R11, R24, R11 ;  /* 0x0000000b180b7220 */ /* 0x000fe20000400000 */
[----:B------:R-:W-:Y:S01]  /*8780*/  F2FP.TF32.F32.PACK_B R30, R30 ;  /* 0x0000001eff1e723e */ /* 0x000fe200024050ff */
[C---:B------:R-:W-:Y:S01]  /*8790*/  FFMA R4, R27.reuse, R33, R4 ;  /* 0x000000211b047223 */ /* 0x040fe20000000004 */
[----:B------:R-:W-:Y:S01]  /*87a0*/  F2FP.TF32.F32.PACK_B R31, R31 ;  /* 0x0000001fff1f723e */ /* 0x000fe200024050ff */
[C---:B------:R-:W-:Y:S01]  /*87b0*/  FFMA R5, R27.reuse, R26, R5 ;  /* 0x0000001a1b057223 */ /* 0x040fe20000000005 */
[C---:B------:R-:W-:Y:S01]  /*87c0*/  FFMA R6, R27.reuse, R21, R6 ;  /* 0x000000151b067223 */ /* 0x040fe20000000006 */
[----:B------:R-:W-:Y:S01]  /*87d0*/  FFMA R7, R27, R20, R11 ;  /* 0x000000141b077223 */ /* 0x000fe2000000000b */
[----:B------:R-:W-:Y:S01]  /*87e0*/  LOP3.LUT R33, R40, 0xffffe000, RZ, 0xc0, !PT ;  /* 0xffffe00028217812 */ /* 0x000fe200078ec0ff */
[----:B------:R1:W-:Y:S01]  /*87f0*/  STS.128 [R82], R28 ;  /* 0x0000001c52007388 */ /* 0x0003e20000000c00 */
[----:B------:R-:W-:Y:S01]  /*8800*/  LOP3.LUT R26, R41, 0xffffe000, RZ, 0xc0, !PT ;  /* 0xffffe000291a7812 */ /* 0x000fe200078ec0ff */
[C---:B------:R-:W-:Y:S01]  /*8810*/  FMUL R8, R24.reuse, R12 ;  /* 0x0000000c18087220 */ /* 0x040fe20000400000 */
[----:B------:R-:W-:Y:S01]  /*8820*/  FMUL R9, R24, R13 ;  /* 0x0000000d18097220 */ /* 0x000fe20000400000 */
[----:B------:R-:W-:Y:S01]  /*8830*/  LOP3.LUT R21, R42, 0xffffe000, RZ, 0xc0, !PT ;  /* 0xffffe0002a157812 */ /* 0x000fe200078ec0ff */
[C---:B------:R-:W-:Y:S01]  /*8840*/  FMUL R10, R24.reuse, R14 ;  /* 0x0000000e180a7220 */ /* 0x040fe20000400000 */
[----:B------:R-:W-:Y:S01]  /*8850*/  LOP3.LUT R20, R43, 0xffffe000, RZ, 0xc0, !PT ;  /* 0xffffe0002b147812 */ /* 0x000fe200078ec0ff */
[----:B------:R-:W-:Y:S01]  /*8860*/  FMUL R15, R24, R15 ;  /* 0x0000000f180f7220 */ /* 0x000fe20000400000 */
[----:B------:R-:W-:Y:S01]  /*8870*/  F2FP.TF32.F32.PACK_B R4, R4 ;  /* 0x00000004ff04723e */ /* 0x000fe200024050ff */
[C---:B------:R-:W-:Y:S01]  /*8880*/  FFMA R8, R27.reuse, R33, R8 ;  /* 0x000000211b087223 */ /* 0x040fe20000000008 */
[----:B------:R-:W-:Y:S01]  /*8890*/  F2FP.TF32.F32.PACK_B R5, R5 ;  /* 0x00000005ff05723e */ /* 0x000fe200024050ff */
[C---:B------:R-:W-:Y:S01]  /*88a0*/  FFMA R9, R27.reuse, R26, R9 ;  /* 0x0000001a1b097223 */ /* 0x040fe20000000009 */
[----:B------:R-:W-:Y:S01]  /*88b0*/  F2FP.TF32.F32.PACK_B R6, R6 ;  /* 0x00000006ff06723e */ /* 0x000fe200024050ff */
[C---:B------:R-:W-:Y:S01]  /*88c0*/  FFMA R10, R27.reuse, R21, R10 ;  /* 0x000000151b0a7223 */ /* 0x040fe2000000000a */
[----:B------:R-:W-:Y:S01]  /*88d0*/  F2FP.TF32.F32.PACK_B R7, R7 ;  /* 0x00000007ff07723e */ /* 0x000fe200024050ff */
[----:B------:R-:W-:Y:S01]  /*88e0*/  FFMA R11, R27, R20, R15 ;  /* 0x000000141b0b7223 */ /* 0x000fe2000000000f */
[----:B------:R-:W-:Y:S01]  /*88f0*/  LOP3.LUT R33, R44, 0xffffe000, RZ, 0xc0, !PT ;  /* 0xffffe0002c217812 */ /* 0x000fe200078ec0ff */
[C---:B------:R-:W-:Y:S01]  /*8900*/  FMUL R12, R24.reuse, R16 ;  /* 0x00000010180c7220 */ /* 0x040fe20000400000 */
[----:B------:R-:W-:Y:S01]  /*8910*/  LOP3.LUT R26, R45, 0xffffe000, RZ, 0xc0, !PT ;  /* 0xffffe0002d1a7812 */ /* 0x000fe200078ec0ff */
[----:B------:R1:W-:Y:S01]  /*8920*/  STS.128 [R83+0x10], R4 ;  /* 0x0000100453007388 */ /* 0x0003e20000000c00 */
        /* <DEDUP_REMOVED lines=13> */
[----:B------:R-:W-:Y:S02]  /*8a00*/  F2FP.TF32.F32.PACK_B R12, R12 ;  /* 0x0000000cff0c723e */ /* 0x000fe400024050ff */
[----:B------:R-:W-:Y:S01]  /*8a10*/  F2FP.TF32.F32.PACK_B R13, R13 ;  /* 0x0000000dff0d723e */ /* 0x000fe200024050ff */
[----:B------:R1:W-:Y:S01]  /*8a20*/  STS.128 [R35+0x20], R8 ;  /* 0x0000200823007388 */ /* 0x0003e20000000c00 */
[----:B------:R-:W-:Y:S02]  /*8a30*/  F2FP.TF32.F32.PACK_B R14, R14 ;  /* 0x0000000eff0e723e */ /* 0x000fe400024050ff */
[----:B------:R-:W-:Y:S05]  /*8a40*/  F2FP.TF32.F32.PACK_B R15, R15 ;  /* 0x0000000fff0f723e */ /* 0x000fea00024050ff */
[----:B------:R1:W-:Y:S01]  /*8a50*/  STS.128 [R34+0x10], R12 ;  /* 0x0000100c22007388 */ /* 0x0003e20000000c00 */
[----:B------:R-:W-:Y:S01]  /*8a60*/  @!PT LDS RZ, [RZ] ;  /* 0x00000000fffff984 */ /* 0x000fe20000000800 */
[----:B------:R-:W-:Y:S01]  /*8a70*/  @!PT LDS RZ, [RZ] ;  /* 0x00000000fffff984 */ /* 0x000fe20000000800 */
[----:B------:R-:W-:Y:S01]  /*8a80*/  @!PT LDS RZ, [RZ] ;  /* 0x00000000fffff984 */ /* 0x000fe20000000800 */
[----:B------:R-:W-:Y:S01]  /*8a90*/  @!PT LDS RZ, [RZ] ;  /* 0x00000000fffff984 */ /* 0x000fe20000000800 */
[----:B------:R2:W-:Y:S07]  /*8aa0*/  MEMBAR.ALL.CTA ;  /* 0x0000000000007992 */ /* 0x0005ee0000008000 */
[----:B--2---:R-:W2:Y:S02]  /*8ab0*/  FENCE.VIEW.ASYNC.S ;  /* 0x00000000000073c6 */ /* 0x004ea40000000000 */
[----:B--2---:R-:W-:Y:S06]  /*8ac0*/  BAR.SYNC.DEFER_BLOCKING 0x1, 0x80 ;  /* 0x0042000000007b1d */ /* 0x004fec0000010000 */
[----:B------:R-:W-:Y:S05]  /*8ad0*/  @P1 BRA `(.L_x_119) ;  /* 0x0000000000381947 */ /* 0x000fea0003800000 */
[----:B------:R-:W2:Y:S01]  /*8ae0*/  LDCU.64 UR8, c[0x0][0x348] ;  /* 0x00006900ff0877ac */ /* 0x000ea20008000a00 */
[----:B------:R-:W-:Y:S01]  /*8af0*/  R2UR UR6, R84 ;  /* 0x00000000540672ca */ /* 0x000fe200000e0000 */
[----:B------:R-:W-:Y:S01]  /*8b00*/  UMOV UR41, UR52 ;  /* 0x0000003400297c82 */ /* 0x000fe20008000000 */
[----:B------:R-:W-:Y:S11]  /*8b10*/  UIADD3 UR7, UPT, UPT, UR52, 0x20, URZ ;  /* 0x0000002034077890 */ /* 0x000ff6000fffe0ff */
[----:B------:R-:W-:Y:S02]  /*8b20*/  UIADD3 UR6, UPT, UPT, UR53, UR6, URZ ;  /* 0x0000000635067290 */ /* 0x000fe4000fffe0ff */
[----:B--2---:R-:W-:Y:S02]  /*8b30*/  UIADD3 UR4, UP0, UPT, UR8, 0x780, URZ ;  /* 0x0000078008047890 */ /* 0x004fe4000ff1e0ff */
[----:B------:R-:W-:Y:S02]  /*8b40*/  UIADD3 UR40, UPT, UPT, UR6, 0x200, URZ ;  /* 0x0000020006287890 */ /* 0x000fe4000fffe0ff */
[----:B------:R-:W-:Y:S02]  /*8b50*/  UIADD3.X UR5, UPT, UPT, URZ, UR9, URZ, UP0, !UPT ;  /* 0x00000009ff057290 */ /* 0x000fe400087fe4ff */
[----:B------:R-:W-:Y:S07]  /*8b60*/  UIADD3 UR6, UPT, UPT, UR6, 0x1200, URZ ;  /* 0x0000120006067890 */ /* 0x000fee000fffe0ff */
[----:B------:R2:W-:Y:S02]  /*8b70*/  UTMASTG.5D [UR40], [UR4] ;  /* 0x00000028040073b5 */ /* 0x0005e40008020000 */
[----:B--2---:R-:W-:Y:S01]  /*8b80*/  UMOV UR40, UR6 ;  /* 0x0000000600287c82 */ /* 0x004fe20008000000 */
[----:B------:R-:W-:Y:S02]  /*8b90*/  UMOV UR41, UR7 ;  /* 0x0000000700297c82 */ /* 0x000fe40008000000 */
[----:B------:R2:W-:Y:S02]  /*8ba0*/  UTMASTG.5D [UR40], [UR4] ;  /* 0x00000028040073b5 */ /* 0x0005e40008020000 */
[----:B--2---:R0:W-:Y:S02]  /*8bb0*/  UTMACMDFLUSH ;  /* 0x00000000000079b7 */ /* 0x0041e40000000000 */
.L_x_119:
[----:B------:R-:W-:Y:S05]  /*8bc0*/  BSYNC.RECONVERGENT B0 ;  /* 0x0000000000007941 */ /* 0x000fea0003800200 */
.L_x_118:
[----:B------:R-:W-:Y:S01]  /*8bd0*/  UIADD3 UR50, UPT, UPT, UR54, 0x1, URZ ;  /* 0x0000000136327890 */ /* 0x000fe2000fffe0ff */
[----:B------:R-:W-:Y:S01]  /*8be0*/  ISETP.NE.AND P2, PT, R78, RZ, PT ;  /* 0x000000ff4e00720c */ /* 0x000fe20003f45270 */
[----:B------:R-:W-:Y:S02]  /*8bf0*/  BSSY.RECONVERGENT B0, `(.L_x_120) ;  /* 0x0000006000007945 */ /* 0x000fe40003800200 */
[----:B------:R-:W-:Y:S01]  /*8c00*/  UISETP.NE.AND UP0, UPT, UR50, 0x3, UPT ;  /* 0x000000033200788c */ /* 0x000fe2000bf05270 */
[----:B------:R-:W-:Y:S03]  /*8c10*/  ISETP.NE.U32.OR P0, PT, R76, 0x1, !P2 ;  /* 0x000000014c00780c */ /* 0x000fe60005705470 */
[----:B------:R-:W-:Y:S01]  /*8c20*/  USEL UR51, UR50, URZ, UP0 ;  /* 0x000000ff32337287 */ /* 0x000fe20008000000 */
[----:B------:R-:W-:Y:S11]  /*8c30*/  @P1 BRA `(.L_x_121) ;  /* 0x0000000000041947 */ /* 0x000ff60003800000 */
[----:B------:R-:W-:Y:S04]  /*8c40*/  DEPBAR.LE SB0, 0x1 ;  /* 0x000080400000791a */ /* 0x000fe80000000000 */
.L_x_121:
[----:B------:R-:W-:Y:S05]  /*8c50*/  BSYNC.RECONVERGENT B0 ;  /* 0x0000000000007941 */ /* 0x000fea0003800200 */
.L_x_120:
[----:B------:R-:W-:Y:S01]  /*8c60*/  BAR.SYNC.DEFER_BLOCKING 0x1, 0x80 ;  /* 0x0042000000007b1d */ /* 0x000fe20000010000 */
[----:B------:R-:W-:Y:S01]  /*8c70*/  LEA R3, R86, UR53, 0x3 ;  /* 0x0000003556037c11 */ /* 0x000fe2000f8e18ff */
[----:B------:R-:W-:Y:S01]  /*8c80*/  UISETP.NE.AND UP0, UPT, UR57, URZ, UPT ;  /* 0x000000ff3900728c */ /* 0x000fe2000bf05270 */
[----:B-1----:R-:W-:Y:S08]  /*8c90*/  @P0 SHF.L.U32 R4, R32, 0x1f, RZ ;  /* 0x0000001f20040819 */ /* 0x002ff000000006ff */
[----:B------:R-:W-:Y:S05]  /*8ca0*/  BRA.U !UP0, `(.L_x_122) ;  /* 0x0000000108287547 */ /* 0x000fea000b800000 */
[----:B------:R-:W1:Y:S01]  /*8cb0*/  S2R R0, SR_CgaCtaId ;  /* 0x0000000000007919 */ /* 0x000e620000008800 */
[----:B------:R-:W-:Y:S01]  /*8cc0*/  ISETP.NE.U32.OR P1, PT, R76, 0x1, !P2 ;  /* 0x000000014c00780c */ /* 0x000fe20005725470 */
[----:B------:R-:W-:Y:S01]  /*8cd0*/  IMAD.U32 R2, RZ, RZ, UR55 ;  /* 0x00000037ff027e24 */ /* 0x000fe2000f8e00ff */
[----:B------:R-:W-:Y:S04]  /*8ce0*/  UIADD3 UR4, UPT, UPT, UR55, 0x1, URZ ;  /* 0x0000000137047890 */ /* 0x000fe8000fffe0ff */
[----:B------:R-:W-:Y:S04]  /*8cf0*/  UISETP.NE.AND UP0, UPT, UR4, 0x3, UPT ;  /* 0x000000030400788c */ /* 0x000fe8000bf05270 */
[----:B------:R-:W-:Y:S03]  /*8d00*/  USEL UR55, UR4, URZ, UP0 ;  /* 0x000000ff04377287 */ /* 0x000fe60008000000 */
[----:B------:R-:W-:Y:S05]  /*8d10*/  @P1 LEA R2, R2, UR53, 0x3 ;  /* 0x0000003502021c11 */ /* 0x000fea000f8e18ff */
[----:B------:R-:W-:Y:S05]  /*8d20*/  @P1 VIADD R5, R2, 0x118 ;  /* 0x0000011802051836 */ /* 0x000fea0000000000 */
[----:B-1----:R-:W-:Y:S04]  /*8d30*/  @P1 PRMT R0, R0, 0x654, R5 ;  /* 0x0000065400001816 */ /* 0x002fe80000000005 */
[----:B------:R1:W-:Y:S03]  /*8d40*/  @P1 SYNCS.ARRIVE.TRANS64.RED.A1T0 RZ, [R0+URZ], RZ ;  /* 0x000000ff00ff19a7 */ /* 0x0003e600081004ff */
.L_x_122:
[----:B------:R-:W2:Y:S01]  /*8d50*/  @P0 SYNCS.PHASECHK.TRANS64.TRYWAIT P1, [R3+URZ+0x100], R4 ;  /* 0x00010004030005a7 */ /* 0x000ea200080211ff */
[----:B------:R-:W-:Y:S01]  /*8d60*/  BSSY B1, `(.L_x_123) ;  /* 0x0000013000017945 */ /* 0x000fe20003800000 */
[----:B--2---:R-:W-:Y:S03]  /*8d70*/  @P0 SEL R85, RZ, 0x1, !P1 ;  /* 0x00000001ff550807 */ /* 0x004fe60004800000 */
[----:B------:R-:W-:Y:S05]  /*8d80*/  @!P0 BRA `(.L_x_124) ;  /* 0x0000000000408947 */ /* 0x000fea0003800000 */
[----:B------:R-:W-:Y:S01]  /*8d90*/  ISETP.NE.U32.AND P0, PT, R87, 0x1, PT ;  /* 0x000000015700780c */ /* 0x000fe20003f05070 */
[----:B------:R-:W-:Y:S01]  /*8da0*/  BSSY B0, `(.L_x_125) ;  /* 0x000000a000007945 */ /* 0x000fe20003800000 */
[----:B------:R-:W-:Y:S11]  /*8db0*/  ISETP.NE.AND P1, PT, R85, RZ, PT ;  /* 0x000000ff5500720c */ /* 0x000ff60003f25270 */
[----:B------:R-:W-:Y:S04]  /*8dc0*/  @P0 IMAD R86, R86, 0x2000, R71 ;  /* 0x0000200056560824 */ /* 0x000fe800078e0247 */
[----:B------:R-:W-:Y:S01]  /*8dd0*/  @P0 IMAD.IADD R5, R81, 0x1, R86 ;  /* 0x0000000151050824 */ /* 0x000fe200078e0256 */
[----:B------:R-:W-:Y:S03]  /*8de0*/  @P0 IADD3 R2, PT, PT, R80, R86, RZ ;  /* 0x0000005650020210 */ /* 0x000fe60007ffe0ff */
[----:B-1----:R-:W-:Y:S01]  /*8df0*/  @P0 IMAD.IADD R0, R70, 0x1, R5 ;  /* 0x0000000146000824 */ /* 0x002fe200078e0205 */
[----:B------:R-:W-:Y:S06]  /*8e00*/  @P1 BRA `(.L_x_126) ;  /* 0x00000000000c1947 */ /* 0x000fec0003800000 */
[----:B------:R-:W-:Y:S04]  /*8e10*/  SHF.L.U32 R32, R32, 0x1f, RZ ;  /* 0x0000001f20207819 */ /* 0x000fe800000006ff */
[----:B------:R-:W1:Y:S02]  /*8e20*/  SYNCS.PHASECHK.TRANS64.TRYWAIT P1, [R3+URZ+0x100], R32 ;  /* 0x00010020030075a7 */ /* 0x000e6400080211ff */
[----:B-1----:R-:W-:Y:S05]  /*8e30*/  @!P1 BRA `(.L_x_127) ;  /* 0x00000018008c9947 */ /* 0x002fea0003800000 */
.L_x_126:
[----:B------:R-:W-:Y:S05]  /*8e40*/  BSYNC B0 ;  /* 0x0000000000007941 */ /* 0x000fea0003800000 */
.L_x_125:
[----:B------:R2:W4:Y:S04]  /*8e50*/  @P0 LDS.128 R48, [R86] ;  /* 0x0000000056300984 */ /* 0x0005280000000c00 */
[----:B------:R2:W1:Y:S04]  /*8e60*/  @P0 LDS.128 R40, [R2+0x20] ;  /* 0x0000200002280984 */ /* 0x0004680000000c00 */
[----:B------:R2:W1:Y:S04]  /*8e70*/  @P0 LDS.128 R36, [R5+0x10] ;  /* 0x0000100005240984 */ /* 0x0004680000000c00 */
[----:B------:R2:W1:Y:S02]  /*8e80*/  @P0 LDS.128 R44, [R0+0x10] ;  /* 0x00001000002c0984 */ /* 0x0004640000000c00 */
.L_x_124:
[----:B------:R-:W-:Y:S05]  /*8e90*/  BSYNC B1 ;  /* 0x0000000000017941 */ /* 0x000fea0003800000 */
.L_x_123:
[----:B-12---:R-:W-:Y:S05]  /*8ea0*/  VIADD R0, R25, 0x10 ;  /* 0x0000001019007836 */ /* 0x006fea0000000000 */
[----:B------:R-:W-:Y:S04]  /*8eb0*/  SHF.R.U32.HI R0, RZ, 0x15, R0 ;  /* 0x00000015ff007819 */ /* 0x000fe80000011600 */
[----:B------:R-:W-:Y:S11]  /*8ec0*/  LOP3.LUT P0, RZ, R0, 0x3, R61, 0x48, !PT ;  /* 0x0000000300ff7812 */ /* 0x000ff6000780483d */
[----:B------:R-:W-:Y:S02]  /*8ed0*/  @!UPT UIADD3 URZ, UPT, UPT, URZ, URZ, URZ ;  /* 0x000000fffffff290 */ /* 0x000fe4000fffe0ff */
[----:B------:R-:W-:Y:S05]  /*8ee0*/  @!P0 BRA `(.L_x_128) ;  /* 0x0000000000408947 */ /* 0x000fea0003800000 */
[----:B------:R-:W1:Y:S01]  /*8ef0*/  LDCU.64 UR8, c[0x4][0x70] ;  /* 0x01000e00ff0877ac */ /* 0x000e620008000a00 */
[----:B------:R-:W-:Y:S01]  /*8f00*/  MOV R3, 0x0 ;  /* 0x0000000000037802 */ /* 0x000fe20000000f00 */
[----:B------:R-:W-:Y:S02]  /*8f10*/  HFMA2 R12, -RZ, RZ, 0, 5.9604644775390625e-08 ;  /* 0x00000001ff0c7431 */ /* 0x000fe400000001ff */
[----:B------:R-:W-:Y:S02]  /*8f20*/  IMAD.MOV.U32 R8, RZ, RZ, 0x192 ;  /* 0x00000192ff087424 */ /* 0x000fe400078e00ff */
[----:B------:R-:W-:Y:S01]  /*8f30*/  IMAD.MOV.U32 R13, RZ, RZ, RZ ;  /* 0x000000ffff0d7224 */ /* 0x000fe200078e00ff */
[----:B------:R-:W2:Y:S01]  /*8f40*/  LDCU.64 UR6, c[0x4][0x78] ;  /* 0x01000f00ff0677ac */ /* 0x000ea20008000a00 */
[----:B------:R-:W3:Y:S01]  /*8f50*/  LDC.64 R2, c[0x4][R3] ;  /* 0x0100000003027b82 */ /* 0x000ee20000000a00 */
[----:B------:R-:W5:Y:S01]  /*8f60*/  LDCU.64 UR4, c[0x4][0x10] ;  /* 0x01000200ff0477ac */ /* 0x000f620008000a00 */
[----:B-1----:R-:W-:Y:S01]  /*8f70*/  MOV R5, UR9 ;  /* 0x0000000900057c02 */ /* 0x002fe20008000f00 */
[----:B------:R-:W-:Y:S01]  /*8f80*/  IMAD.U32 R4, RZ, RZ, UR8 ;  /* 0x00000008ff047e24 */ /* 0x000fe2000f8e00ff */
[----:B--2---:R-:W-:Y:S01]  /*8f90*/  MOV R7, UR7 ;  /* 0x0000000700077c02 */ /* 0x004fe20008000f00 */
[----:B------:R-:W-:Y:S01]  /*8fa0*/  IMAD.U32 R6, RZ, RZ, UR6 ;  /* 0x00000006ff067e24 */ /* 0x000fe2000f8e00ff */
[----:B-----5:R-:W-:Y:S01]  /*8fb0*/  MOV R11, UR5 ;  /* 0x00000005000b7c02 */ /* 0x020fe20008000f00 */
[----:B------:R-:W-:Y:S02]  /*8fc0*/  IMAD.U32 R10, RZ, RZ, UR4 ;  /* 0x00000004ff0a7e24 */ /* 0x000fe4000f8e00ff */
[----:B------:R-:W-:Y:S07]  /*8fd0*/  LEPC R20, `(.L_x_128) ;  /* 0x000000001014794e */ /* 0x000fee0000000000 */
[----:B---34-:R-:W-:Y:S05]  /*8fe0*/  CALL.ABS.NOINC R2 ;  /* 0x0000000002007343 */ /* 0x018fea0003c00000 */
.L_x_128:
[----:B------:R-:W-:Y:S01]  /*8ff0*/  ISETP.NE.AND P0, PT, R72, RZ, PT ;  /* 0x000000ff4800720c */ /* 0x000fe20003f05270 */
[----:B------:R-:W-:Y:S05]  /*9000*/  WARPSYNC.ALL ;  /* 0x0000000000007948 */ /* 0x000fea0003800000 */
[----:B------:R-:W-:Y:S01]  /*9010*/  R2UR UR4, R25 ;  /* 0x00000000190472ca */ /* 0x000fe200000e0000 */
[----:B------:R-:W-:Y:S01]  /*9020*/  USHF.L.U32 UR6, UR51, 0xd, URZ ;  /* 0x0000000d33067899 */ /* 0x000fe200080006ff */
[----:B----4-:R-:W-:Y:S01]  /*9030*/  LOP3.LUT R20, R48, 0xffffe000, RZ, 0xc0, !PT ;  /* 0xffffe00030147812 */ /* 0x010fe200078ec0ff */
[----:B------:R-:W-:Y:S01]  /*9040*/  BSSY.RECONVERGENT B0, `(.L_x_129) ;  /* 0x0000062000007945 */ /* 0x000fe20003800200 */
[----:B------:R-:W-:Y:S02]  /*9050*/  LOP3.LUT R21, R49, 0xffffe000, RZ, 0xc0, !PT ;  /* 0xffffe00031157812 */ /* 0x000fe400078ec0ff */
[----:B------:R-:W-:Y:S01]  /*9060*/  LOP3.LUT R26, R50, 0xffffe000, RZ, 0xc0, !PT ;  /* 0xffffe000321a7812 */ /* 0x000fe200078ec0ff */
[----:B---3--:R-:W-:Y:S01]  /*9070*/  VIADD R82, R71, UR6 ;  /* 0x0000000647527c36 */ /* 0x008fe20008000000 */
[----:B------:R-:W-:Y:S02]  /*9080*/  LOP3.LUT R32, R51, 0xffffe000, RZ, 0xc0, !PT ;  /* 0xffffe00033207812 */ /* 0x000fe400078ec0ff */
[----:B------:R-:W-:Y:S01]  /*9090*/  LOP3.LUT R33, R36, 0xffffe000, RZ, 0xc0, !PT ;  /* 0xffffe00024217812 */ /* 0x000fe200078ec0ff */
[----:B------:R-:W-:Y:S01]  /*90a0*/  IMAD.IADD R80, R80, 0x1, R82 ;  /* 0x0000000150507824 */ /* 0x000fe200078e0252 */
[----:B------:R-:W-:Y:S01]  /*90b0*/  LOP3.LUT R34, R37, 0xffffe000, RZ, 0xc0, !PT ;  /* 0xffffe00025227812 */ /* 0x000fe200078ec0ff */
[----:B------:R-:W1:Y:S01]  /*90c0*/  LDTM.x16 R4, tmem[UR4+0x10] ;  /* 0x00001004000479ee */ /* 0x000e620008240000 */
[----:B------:R-:W-:Y:S01]  /*90d0*/  LOP3.LUT R35, R38, 0xffffe000, RZ, 0xc0, !PT ;  /* 0xffffe00026237812 */ /* 0x000fe200078ec0ff */
[----:B------:R-:W-:Y:S01]  /*90e0*/  NOP ;  /* 0x0000000000007918 */ /* 0x000fe20000000000 */
[----:B------:R-:W-:Y:S02]  /*90f0*/  IADD3 R79, PT, PT, R79, 0x160, RZ ;  /* 0x000001604f4f7810 */ /* 0x000fe40007ffe0ff */
[----:B------:R-:W-:Y:S02]  /*9100*/  LOP3.LUT R36, R39, 0xffffe000, RZ, 0xc0, !PT ;  /* 0xffffe00027247812 */ /* 0x000fe400078ec0ff */
[----:B------:R-:W-:Y:S02]  /*9110*/  IADD3 R81, PT, PT, R81, R82, RZ ;  /* 0x0000005251517210 */ /* 0x000fe40007ffe0ff */
[----:B------:R-:W-:Y:S02]  /*9120*/  LOP3.LUT R82, R79, 0xfefffff8, RZ, 0xc0, !PT ;  /* 0xfefffff84f527812 */ /* 0x000fe400078ec0ff */
[----:B------:R-:W-:Y:S01]  /*9130*/  LOP3.LUT R37, R40, 0xffffe000, RZ, 0xc0, !PT ;  /* 0xffffe00028257812 */ /* 0x000fe200078ec0ff */
[----:B------:R-:W-:Y:S01]  /*9140*/  IMAD.IADD R79, R70, 0x1, R81 ;  /* 0x00000001464f7824 */ /* 0x000fe200078e0251 */
[----:B------:R-:W-:Y:S01]  /*9150*/  LOP3.LUT R38, R41, 0xffffe000, RZ, 0xc0, !PT ;  /* 0xffffe00029267812 */ /* 0x000fe200078ec0ff */
[----:B-1----:R1:W-:Y:S01]  /*9160*/  SYNCS.ARRIVE.TRANS64.RED.A1T0 RZ, [R82+URZ], RZ ;  /* 0x000000ff52ff79a7 */ /* 0x0023e200081004ff */
[----:B------:R-:W-:Y:S02]  /*9170*/  LOP3.LUT R39, R42, 0xffffe000, RZ, 0xc0, !PT ;  /* 0xffffe0002a277812 */ /* 0x000fe400078ec0ff */
[----:B------:R-:W-:Y:S02]  /*9180*/  LOP3.LUT R40, R43, 0xffffe000, RZ, 0xc0, !PT ;  /* 0xffffe0002b287812 */ /* 0x000fe400078ec0ff */
[----:B------:R-:W-:Y:S02]  /*9190*/  LOP3.LUT R41, R44, 0xffffe000, RZ, 0xc0, !PT ;  /* 0xffffe0002c297812 */ /* 0x000fe400078ec0ff */
[----:B------:R-:W-:Y:S02]  /*91a0*/  LOP3.LUT R42, R45, 0xffffe000, RZ, 0xc0, !PT ;  /* 0xffffe0002d2a7812 */ /* 0x000fe400078ec0ff */
[----:B------:R-:W-:Y:S01]  /*91b0*/  LOP3.LUT R43, R46, 0xffffe000, RZ, 0xc0, !PT ;  /* 0xffffe0002e2b7812 */ /* 0x000fe200078ec0ff */
[C---:B------:R-:W-:Y:S01]  /*91c0*/  FMUL R0, R24.reuse, R4 ;  /* 0x0000000418007220 */ /* 0x040fe20000400000 */
[C---:B------:R-:W-:Y:S01]  /*91d0*/  FMUL R2, R24.reuse, R5 ;  /* 0x0000000518027220 */ /* 0x040fe20000400000 */
[C---:B------:R-:W-:Y:S01]  /*91e0*/  FMUL R3, R24.reuse, R6 ;  /* 0x0000000618037220 */ /* 0x040fe20000400000 */
[C---:B------:R-:W-:Y:S01]  /*91f0*/  FMUL R7, R24.reuse, R7 ;  /* 0x0000000718077220 */ /* 0x040fe20000400000 */
[C---:B------:R-:W-:Y:S01]  /*9200*/  FFMA R28, R27.reuse, R20, R0 ;  /* 0x000000141b1c7223 */ /* 0x040fe20000000000 */
[C---:B------:R-:W-:Y:S01]  /*9210*/  FFMA R29, R27.reuse, R21, R2 ;  /* 0x000000151b1d7223 */ /* 0x040fe20000000002 */
[C---:B------:R-:W-:Y:S01]  /*9220*/  FFMA R30, R27.reuse, R26, R3 ;  /* 0x0000001a1b1e7223 */ /* 0x040fe20000000003 */
[C---:B------:R-:W-:Y:S01]  /*9230*/  FFMA R31, R27.reuse, R32, R7 ;  /* 0x000000201b1f7223 */ /* 0x040fe20000000007 */
[C---:B------:R-:W-:Y:S01]  /*9240*/  FMUL R4, R24.reuse, R8 ;  /* 0x0000000818047220 */ /* 0x040fe20000400000 */
[C---:B------:R-:W-:Y:S01]  /*9250*/  FMUL R5, R24.reuse, R9 ;  /* 0x0000000918057220 */ /* 0x040fe20000400000 */
[C---:B------:R-:W-:Y:S01]  /*9260*/  FMUL R6, R24.reuse, R10 ;  /* 0x0000000a18067220 */ /* 0x040fe20000400000 */
[C---:B------:R-:W-:Y:S01]  /*9270*/  FMUL R11, R24.reuse, R11 ;  /* 0x0000000b180b7220 */ /* 0x040fe20000400000 */
[----:B------:R-:W-:Y:S01]  /*9280*/  F2FP.TF32.F32.PACK_B R28, R28 ;  /* 0x0000001cff1c723e */ /* 0x000fe200024050ff */
[C---:B------:R-:W-:Y:S01]  /*9290*/  FFMA R4, R27.reuse, R33, R4 ;  /* 0x000000211b047223 */ /* 0x040fe20000000004 */
[----:B------:R-:W-:Y:S01]  /*92a0*/  F2FP.TF32.F32.PACK_B R29, R29 ;  /* 0x0000001dff1d723e */ /* 0x000fe200024050ff */
[C---:B------:R-:W-:Y:S01]  /*92b0*/  FFMA R5, R27.reuse, R34, R5 ;  /* 0x000000221b057223 */ /* 0x040fe20000000005 */
[----:B------:R-:W-:Y:S01]  /*92c0*/  F2FP.TF32.F32.PACK_B R30, R30 ;  /* 0x0000001eff1e723e */ /* 0x000fe200024050ff */
[C---:B------:R-:W-:Y:S01]  /*92d0*/  FFMA R6, R27.reuse, R35, R6 ;  /* 0x000000231b067223 */ /* 0x040fe20000000006 */
[----:B------:R-:W-:Y:S01]  /*92e0*/  F2FP.TF32.F32.PACK_B R31, R31 ;  /* 0x0000001fff1f723e */ /* 0x000fe200024050ff */
[C---:B------:R-:W-:Y:S01]  /*92f0*/  FFMA R7, R27.reuse, R36, R11 ;  /* 0x000000241b077223 */ /* 0x040fe2000000000b */
[C---:B------:R-:W-:Y:S01]  /*9300*/  FMUL R8, R24.reuse, R12 ;  /* 0x0000000c18087220 */ /* 0x040fe20000400000 */
[----:B------:R-:W-:Y:S01]  /*9310*/  F2FP.TF32.F32.PACK_B R4, R4 ;  /* 0x00000004ff04723e */ /* 0x000fe200024050ff */
[C---:B------:R-:W-:Y:S01]  /*9320*/  FMUL R9, R24.reuse, R13 ;  /* 0x0000000d18097220 */ /* 0x040fe20000400000 */
[----:B------:R1:W-:Y:S01]  /*9330*/  STS.128 [R71+UR6], R28 ;  /* 0x0000001c47007988 */ /* 0x0003e20008000c06 */
        /* <DEDUP_REMOVED lines=8> */
[----:B------:R-:W-:Y:S01]  /*93c0*/  FFMA R11, R27, R40, R15 ;  /* 0x000000281b0b7223 */ /* 0x000fe2000000000f */
[C---:B------:R-:W-:Y:S01]  /*93d0*/  FMUL R12, R24.reuse, R16 ;  /* 0x00000010180c7220 */ /* 0x040fe20000400000 */
[----:B------:R-:W-:Y:S01]  /*93e0*/  F2FP.TF32.F32.PACK_B R8, R8 ;  /* 0x00000008ff08723e */ /* 0x000fe200024050ff */
[----:B------:R1:W-:Y:S01]  /*93f0*/  STS.128 [R81+0x10], R4 ;  /* 0x0000100451007388 */ /* 0x0003e20000000c00 */
[C---:B------:R-:W-:Y:S01]  /*9400*/  FMUL R13, R24.reuse, R17 ;  /* 0x00000011180d7220 */ /* 0x040fe20000400000 */
[----:B------:R-:W-:Y:S01]  /*9410*/  LOP3.LUT R44, R47, 0xffffe000, RZ, 0xc0, !PT ;  /* 0xffffe0002f2c7812 */ /* 0x000fe200078ec0ff */
[C---:B------:R-:W-:Y:S01]  /*9420*/  FMUL R14, R24.reuse, R18 ;  /* 0x00000012180e7220 */ /* 0x040fe20000400000 */
[----:B------:R-:W-:Y:S01]  /*9430*/  FMUL R19, R24, R19 ;  /* 0x0000001318137220 */ /* 0x000fe20000400000 */
[----:B------:R-:W-:Y:S01]  /*9440*/  F2FP.TF32.F32.PACK_B R9, R9 ;  /* 0x00000009ff09723e */ /* 0x000fe200024050ff */
[C---:B------:R-:W-:Y:S01]  /*9450*/  FFMA R12, R27.reuse, R41, R12 ;  /* 0x000000291b0c7223 */ /* 0x040fe2000000000c */
[----:B------:R-:W-:Y:S01]  /*9460*/  F2FP.TF32.F32.PACK_B R10, R10 ;  /* 0x0000000aff0a723e */ /* 0x000fe200024050ff */
[C---:B------:R-:W-:Y:S01]  /*9470*/  FFMA R13, R27.reuse, R42, R13 ;  /* 0x0000002a1b0d7223 */ /* 0x040fe2000000000d */
[----:B------:R-:W-:Y:S01]  /*9480*/  F2FP.TF32.F32.PACK_B R11, R11 ;  /* 0x0000000bff0b723e */ /* 0x000fe200024050ff */
[C---:B------:R-:W-:Y:S01]  /*9490*/  FFMA R14, R27.reuse, R43, R14 ;  /* 0x0000002b1b0e7223 */ /* 0x040fe2000000000e */
[----:B------:R-:W-:Y:S01]  /*94a0*/  FFMA R15, R27, R44, R19 ;  /* 0x0000002c1b0f7223 */ /* 0x000fe20000000013 */
[----:B------:R-:W-:Y:S02]  /*94b0*/  F2FP.TF32.F32.PACK_B R12, R12 ;  /* 0x0000000cff0c723e */ /* 0x000fe400024050ff */
[----:B------:R1:W-:Y:S01]  /*94c0*/  STS.128 [R80+0x20], R8 ;  /* 0x0000200850007388 */ /* 0x0003e20000000c00 */
[----:B------:R-:W-:Y:S02]  /*94d0*/  F2FP.TF32.F32.PACK_B R13, R13 ;  /* 0x0000000dff0d723e */ /* 0x000fe400024050ff */
        /* <DEDUP_REMOVED lines=12> */
[----:B------:R-:W-:Y:S02]  /*95a0*/  UIADD3 UR7, UPT, UPT, UR53, UR6, URZ ;  /* 0x0000000635077290 */ /* 0x000fe4000fffe0ff */
[----:B------:R-:W-:Y:S02]  /*95b0*/  UIADD3 UR41, UPT, UPT, UR52, 0x10, URZ ;  /* 0x0000001034297890 */ /* 0x000fe4000fffe0ff */
[----:B------:R-:W-:Y:S02]  /*95c0*/  UIADD3 UR40, UPT, UPT, UR7, 0x200, URZ ;  /* 0x0000020007287890 */ /* 0x000fe4000fffe0ff */
[----:B------:R-:W-:Y:S02]  /*95d0*/  UIADD3 UR7, UPT, UPT, UR7, 0x1200, URZ ;  /* 0x0000120007077890 */ /* 0x000fe4000fffe0ff */
[----:B--2---:R-:W-:Y:S02]  /*95e0*/  UIADD3 UR4, UP0, UPT, UR8, 0x780, URZ ;  /* 0x0000078008047890 */ /* 0x004fe4000ff1e0ff */
[----:B------:R-:W-:Y:S02]  /*95f0*/  UIADD3 UR8, UPT, UPT, UR52, 0x30, URZ ;  /* 0x0000003034087890 */ /* 0x000fe4000fffe0ff */
[----:B------:R-:W-:Y:S09]  /*9600*/  UIADD3.X UR5, UPT, UPT, URZ, UR9, URZ, UP0, !UPT ;  /* 0x00000009ff057290 */ /* 0x000ff200087fe4ff */
[----:B------:R2:W-:Y:S02]  /*9610*/  UTMASTG.5D [UR40], [UR4] ;  /* 0x00000028040073b5 */ /* 0x0005e40008020000 */
[----:B--2---:R-:W-:Y:S01]  /*9620*/  UMOV UR40, UR7 ;  /* 0x0000000700287c82 */ /* 0x004fe20008000000 */
[----:B------:R-:W-:Y:S02]  /*9630*/  UMOV UR41, UR8 ;  /* 0x0000000800297c82 */ /* 0x000fe40008000000 */
[----:B------:R2:W-:Y:S02]  /*9640*/  UTMASTG.5D [UR40], [UR4] ;  /* 0x00000028040073b5 */ /* 0x0005e40008020000 */
[----:B--2---:R0:W-:Y:S02]  /*9650*/  UTMACMDFLUSH ;  /* 0x00000000000079b7 */ /* 0x0041e40000000000 */
.L_x_130:
[----:B------:R-:W-:Y:S05]  /*9660*/  BSYNC.RECONVERGENT B0 ;  /* 0x0000000000007941 */ /* 0x000fea0003800200 */
.L_x_129:
[----:B------:R-:W-:Y:S01]  /*9670*/  UIADD3 UR4, UPT, UPT, UR51, 0x1, URZ ;  /* 0x0000000133047890 */ /* 0x000fe2000fffe0ff */
[----:B------:R-:W-:Y:S03]  /*9680*/  BSSY.RECONVERGENT B0, `(.L_x_131) ;  /* 0x0000008000007945 */ /* 0x000fe60003800200 */
[----:B------:R-:W-:Y:S04]  /*9690*/  UISETP.NE.AND UP0, UPT, UR4, 0x3, UPT ;  /* 0x000000030400788c */ /* 0x000fe8000bf05270 */
[----:B------:R-:W-:Y:S02]  /*96a0*/  UISETP.EQ.XOR UP1, UPT, UR50, 0x3, !UP0 ;  /* 0x000000033200788c */ /* 0x000fe4000c722a70 */
[----:B------:R-:W-:Y:S02]  /*96b0*/  USEL UR54, UR4, URZ, UP0 ;  /* 0x000000ff04367287 */ /* 0x000fe40008000000 */
[----:B------:R-:W-:Y:S04]  /*96c0*/  USEL UR5, URZ, 0x1, !UP1 ;  /* 0x00000001ff057887 */ /* 0x000fe8000c800000 */
[----:B------:R-:W-:Y:S01]  /*96d0*/  ULOP3.LUT UR58, UR58, UR5, URZ, 0x3c, !UPT ;  /* 0x000000053a3a7292 */ /* 0x000fe2000f8e3cff */
[----:B------:R-:W-:Y:S11]  /*96e0*/  @P0 BRA `(.L_x_132) ;  /* 0x0000000000040947 */ /* 0x000ff60003800000 */
[----:B------:R-:W-:Y:S04]  /*96f0*/  DEPBAR.LE SB0, 0x1 ;  /* 0x000080400000791a */ /* 0x000fe80000000000 */
.L_x_132:
[----:B------:R-:W-:Y:S05]  /*9700*/  BSYNC.RECONVERGENT B0 ;  /* 0x0000000000007941 */ /* 0x000fea0003800200 */
.L_x_131:
[----:B------:R-:W-:Y:S01]  /*9710*/  BAR.SYNC.DEFER_BLOCKING 0x1, 0x80 ;  /* 0x0042000000007b1d */ /* 0x000fe20000010000 */
[----:B------:R-:W-:Y:S01]  /*9720*/  UISETP.NE.AND UP0, UPT, UR57, -0x2, UPT ;  /* 0xfffffffe3900788c */ /* 0x000fe2000bf05270 */
[----:B------:R-:W-:Y:S08]  /*9730*/  IADD3 R0, PT, PT, R22, 0x1, RZ ;  /* 0x0000000116007810 */ /* 0x000ff00007ffe0ff */
[----:B------:R-:W-:Y:S05]  /*9740*/  BRA.U !UP0, `(.L_x_133) ;  /* 0x00000001082c7547 */ /* 0x000fea000b800000 */
[----:B------:R-:W2:Y:S01]  /*9750*/  S2R R2, SR_CgaCtaId ;  /* 0x0000000000027919 */ /* 0x000ea20000008800 */
[----:B------:R-:W-:Y:S01]  /*9760*/  ISETP.NE.AND P0, PT, R78, RZ, PT ;  /* 0x000000ff4e00720c */ /* 0x000fe20003f05270 */
[----:B------:R-:W-:Y:S01]  /*9770*/  IMAD.U32 R3, RZ, RZ, UR55 ;  /* 0x00000037ff037e24 */ /* 0x000fe2000f8e00ff */
[----:B------:R-:W-:Y:S02]  /*9780*/  UIADD3 UR4, UPT, UPT, UR55, 0x1, URZ ;  /* 0x0000000137047890 */ /* 0x000fe4000fffe0ff */
[----:B------:R-:W-:Y:S02]  /*9790*/  ISETP.NE.U32.OR P0, PT, R76, 0x1, !P0 ;  /* 0x000000014c00780c */ /* 0x000fe40004705470 */
[----:B------:R-:W-:Y:S04]  /*97a0*/  UISETP.NE.AND UP0, UPT, UR4, 0x3, UPT ;  /* 0x000000030400788c */ /* 0x000fe8000bf05270 */
[----:B------:R-:W-:Y:S07]  /*97b0*/  USEL UR55, UR4, URZ, UP0 ;  /* 0x000000ff04377287 */ /* 0x000fee0008000000 */
[----:B------:R-:W-:Y:S05]  /*97c0*/  @P0 LEA R3, R3, UR53, 0x3 ;  /* 0x0000003503030c11 */ /* 0x000fea000f8e18ff */
[----:B------:R-:W-:Y:S05]  /*97d0*/  @P0 VIADD R3, R3, 0x118 ;  /* 0x0000011803030836 */ /* 0x000fea0000000000 */
[----:B--2---:R-:W-:Y:S04]  /*97e0*/  @P0 PRMT R2, R2, 0x654, R3 ;  /* 0x0000065402020816 */ /* 0x004fe80000000003 */
[----:B------:R2:W-:Y:S03]  /*97f0*/  @P0 SYNCS.ARRIVE.TRANS64.RED.A1T0 RZ, [R2+URZ], RZ ;  /* 0x000000ff02ff09a7 */ /* 0x0005e600081004ff */
.L_x_133:
[----:B------:R-:W-:Y:S01]  /*9800*/  R2UR UR5, R63 ;  /* 0x000000003f0572ca */ /* 0x000fe200000e0000 */
[----:B------:R-:W-:Y:S01]  /*9810*/  UIADD3 UR57, UPT, UPT, UR57, 0x2, URZ ;  /* 0x0000000239397890 */ /* 0x000fe2000fffe0ff */
[----:B------:R-:W-:Y:S02]  /*9820*/  R2UR UR4, R64 ;  /* 0x00000000400472ca */ /* 0x000fe400000e0000 */
[----:B------:R-:W-:Y:S02]  /*9830*/  LOP3.LUT P0, RZ, R58, 0x1, RZ, 0xc0, !PT ;  /* 0x000000013aff7812 */ /* 0x000fe4000780c0ff */
[----:B------:R-:W-:Y:S02]  /*9840*/  R2UR UR50, R77 ;  /* 0x000000004d3272ca */ /* 0x000fe400000e0000 */
[----:B------:R-:W-:Y:S02]  /*9850*/  ISETP.NE.AND P1, PT, R0, 0x2, PT ;  /* 0x000000020000780c */ /* 0x000fe40003f25270 */
[----:B------:R-:W-:Y:S02]  /*9860*/  LOP3.LUT R68, R68, 0x1, RZ, 0x3c, !PT ;  /* 0x0000000144447812 */ /* 0x000fe400078e3cff */
[----:B--2---:R-:W-:Y:S01]  /*9870*/  SEL R2, RZ, 0x1, P1 ;  /* 0x00000001ff027807 */ /* 0x004fe20000800000 */
[----:B------:R-:W-:Y:S01]  /*9880*/  UIADD3 UR18, UPT, UPT, UR36, UR5, URZ ;  /* 0x0000000524127290 */ /* 0x000fe2000fffe0ff */
[----:B------:R-:W-:Y:S01]  /*9890*/  SEL R22, R0, RZ, P1 ;  /* 0x000000ff00167207 */ /* 0x000fe20000800000 */
[----:B------:R-:W-:Y:S01]  /*98a0*/  UIADD3 UR20, UPT, UPT, UR37, UR4, URZ ;  /* 0x0000000425147290 */ /* 0x000fe2000fffe0ff */
[----:B------:R-:W-:Y:S01]  /*98b0*/  LOP3.LUT R69, R69, R2, RZ, 0x3c, !PT ;  /* 0x0000000245457212 */ /* 0x000fe200078e3cff */
[----:B------:R-:W-:Y:S10]  /*98c0*/  @P0 BRA `(.L_x_134) ;  /* 0xffffffd400700947 */ /* 0x000ff4000383ffff */
[----:B------:R-:W-:-:S13]  /*98d0*/  R2UR UR4, R65 ;  /* 0x00000000410472ca */ /* 0x000fda00000e0000 */
[----:B------:R-:W-:-:S09]  /*98e0*/  UISETP.NE.AND UP0, UPT, UR4, URZ, UPT ;  /* 0x000000ff0400728c */ /* 0x000fd2000bf05270 */
[----:B------:R-:W-:Y:S05]  /*98f0*/  BRA.U !UP0, `(.L_x_135) ;  /* 0x0000000108487547 */ /* 0x000fea000b800000 */
[----:B------:R-:W2:Y:S02]  /*9900*/  LDCU.64 UR4, c[0x0][0x990] ;  /* 0x00013200ff0477ac */ /* 0x000ea40008000a00 */
[----:B--2---:R-:W-:-:S04]  /*9910*/  UISETP.NE.U32.AND UP0, UPT, UR4, URZ, UPT ;  /* 0x000000ff0400728c */ /* 0x004fc8000bf05070 */
[----:B------:R-:W-:-:S09]  /*9920*/  UISETP.NE.AND.EX UP0, UPT, UR5, URZ, UPT, UP0 ;  /* 0x000000ff0500728c */ /* 0x000fd2000bf05300 */
[----:B------:R-:W-:Y:S05]  /*9930*/  BRA.U UP0, `(.L_x_136) ;  /* 0x00000001000c7547 */ /* 0x000fea000b800000 */
[----:B------:R-:W-:-:S13]  /*9940*/  FSETP.NEU.AND P0, PT, R27, RZ, PT ;  /* 0x000000ff1b00720b */ /* 0x000fda0003f0d000 */
[----:B------:R-:W-:Y:S05]  /*9950*/  @!P0 EXIT ;  /* 0x000000000000894d */ /* 0x000fea0003800000 */
[----:B------:R-:W-:Y:S05]  /*9960*/  BRA `(.L_x_135) ;  /* 0x00000000002c7947 */ /* 0x000fea0003800000 */
.L_x_136:
[----:B------:R-:W-:Y:S01]  /*9970*/  ISETP.NE.AND P0, PT, R75, RZ, PT ;  /* 0x000000ff4b00720c */ /* 0x000fe20003f05270 */
[----:B------:R-:W-:-:S12]  /*9980*/  BSSY.RECONVERGENT B0, `(.L_x_135) ;  /* 0x0000009000007945 */ /* 0x000fd80003800200 */
[----:B------:R-:W-:Y:S05]  /*9990*/  @P0 BRA `(.L_x_137) ;  /* 0x0000000000140947 */ /* 0x000fea0003800000 */
[----:B------:R-:W2:Y:S02]  /*99a0*/  LDCU.64 UR4, c[0x0][0x988] ;  /* 0x00013100ff0477ac */ /* 0x000ea40008000a00 */
[----:B--2---:R-:W-:-:S04]  /*99b0*/  ISETP.NE.U32.AND P0, PT, RZ, UR4, PT ;  /* 0x00000004ff007c0c */ /* 0x004fc8000bf05070 */
[----:B------:R-:W-:-:S13]  /*99c0*/  ISETP.NE.AND.EX P0, PT, RZ, UR5, PT, P0 ;  /* 0x00000005ff007c0c */ /* 0x000fda000bf05300 */
[----:B------:R-:W-:Y:S05]  /*99d0*/  @!P0 EXIT ;  /* 0x000000000000894d */ /* 0x000fea0003800000 */
[----:B------:R-:W-:Y:S05]  /*99e0*/  BRA `(.L_x_138) ;  /* 0x0000000000087947 */ /* 0x000fea0003800000 */
.L_x_137:
[----:B------:R-:W-:-:S13]  /*99f0*/  FSETP.NEU.AND P0, PT, R27, RZ, PT ;  /* 0x000000ff1b00720b */ /* 0x000fda0003f0d000 */
[----:B------:R-:W-:Y:S05]  /*9a00*/  @!P0 EXIT ;  /* 0x000000000000894d */ /* 0x000fea0003800000 */
.L_x_138:
[----:B------:R-:W-:Y:S05]  /*9a10*/  BSYNC.RECONVERGENT B0 ;  /* 0x0000000000007941 */ /* 0x000fea0003800200 */
.L_x_135:
[----:B------:R-:W2:Y:S01]  /*9a20*/  S2UR UR5, SR_CgaCtaId ;  /* 0x00000000000579c3 */ /* 0x000ea20000008800 */
[----:B------:R-:W-:Y:S01]  /*9a30*/  ULEA UR4, UR55, UR53, 0x3 ;  /* 0x0000003537047291 */ /* 0x000fe2000f8e18ff */
[----:B------:R-:W-:-:S04]  /*9a40*/  DEPBAR.LE SB0, 0x0 ;  /* 0x000080000000791a */ /* 0x000fc80000000000 */
[----:B------:R-:W-:-:S04]  /*9a50*/  UIADD3 UR4, UPT, UPT, UR4, 0x118, URZ ;  /* 0x0000011804047890 */ /* 0x000fc8000fffe0ff */
[----:B--2---:R-:W-:-:S09]  /*9a60*/  UPRMT UR4, UR5, 0x654, UR4 ;  /* 0x0000065405047896 */ /* 0x004fd20008000004 */
[----:B------:R-:W-:Y:S01]  /*9a70*/  SYNCS.ARRIVE.TRANS64.RED.A1T0 RZ, [UR4], RZ ;  /* 0x000000ffffff79a7 */ /* 0x000fe20008100404 */
[----:B------:R-:W-:Y:S05]  /*9a80*/  EXIT ;  /* 0x000000000000794d */ /* 0x000fea0003800000 */
.L_x_25:
[----:B------:R-:W-:Y:S07]  /*9a90*/  MOV R0, UR11 ;  /* 0x0000000b00007c02 */ /* 0x000fee0008000f00 */
.L_x_139:
[----:B-1----:R1:W2:Y:S02]  /*9aa0*/  SYNCS.PHASECHK.TRANS64.TRYWAIT P0, [R0+URZ+0x80], R5 ;  /* 0x00008005000075a7 */ /* 0x0022a400080011ff */
[----:B--2---:R-:W-:Y:S05]  /*9ab0*/  @!P0 NANOSLEEP.SYNCS 0x989680 ;  /* 0x009896800000895d */ /* 0x004fea0003900000 */
[----:B------:R-:W2:Y:S02]  /*9ac0*/  @!P0 SYNCS.PHASECHK.TRANS64 P0, [R0+URZ+0x80], R5 ;  /* 0x00008005000085a7 */ /* 0x000ea400080010ff */
[----:B--2---:R-:W-:Y:S05]  /*9ad0*/  @!P0 BRA `(.L_x_139) ;  /* 0xfffffffc00f08947 */ /* 0x004fea000383ffff */
[----:B------:R-:W-:Y:S05]  /*9ae0*/  BRA `(.L_x_24) ;  /* 0xffffff8400e47947 */ /* 0x000fea000383ffff */
.L_x_32:
[----:B------:R-:W-:Y:S07]  /*9af0*/  MOV R0, UR11 ;  /* 0x0000000b00007c02 */ /* 0x000fee0008000f00 */
.L_x_140:
[----:B-1----:R1:W2:Y:S02]  /*9b00*/  SYNCS.PHASECHK.TRANS64.TRYWAIT P0, [R0+URZ+0x80], R5 ;  /* 0x00008005000075a7 */ /* 0x0022a400080011ff */
[----:B--2---:R-:W-:Y:S05]  /*9b10*/  @!P0 NANOSLEEP.SYNCS 0x989680 ;  /* 0x009896800000895d */ /* 0x004fea0003900000 */
[----:B------:R-:W2:Y:S02]  /*9b20*/  @!P0 SYNCS.PHASECHK.TRANS64 P0, [R0+URZ+0x80], R5 ;  /* 0x00008005000085a7 */ /* 0x000ea400080010ff */
[----:B--2---:R-:W-:Y:S05]  /*9b30*/  @!P0 BRA `(.L_x_140) ;  /* 0xfffffffc00f08947 */ /* 0x004fea000383ffff */
[----:B------:R-:W-:Y:S05]  /*9b40*/  BRA `(.L_x_31) ;  /* 0xffffff8c00687947 */ /* 0x000fea000383ffff */
.L_x_37:
[----:B-1----:R-:W-:-:S07]  /*9b50*/  MOV R0, UR33 ;  /* 0x0000002100007c02 */ /* 0x002fce0008000f00 */
.L_x_141:
[----:B-1----:R1:W2:Y:S02]  /*9b60*/  SYNCS.PHASECHK.TRANS64.TRYWAIT P0, [R0+URZ+0x140], R3 ;  /* 0x00014003000075a7 */ /* 0x0022a400080011ff */
[----:B--2---:R-:W-:Y:S05]  /*9b70*/  @!P0 NANOSLEEP.SYNCS 0x989680 ;  /* 0x009896800000895d */ /* 0x004fea0003900000 */
[----:B------:R-:W2:Y:S02]  /*9b80*/  @!P0 SYNCS.PHASECHK.TRANS64 P0, [R0+URZ+0x140], R3 ;  /* 0x00014003000085a7 */ /* 0x000ea400080010ff */
[----:B--2---:R-:W-:Y:S05]  /*9b90*/  @!P0 BRA `(.L_x_141) ;  /* 0xfffffffc00f08947 */ /* 0x004fea000383ffff */
[----:B------:R-:W-:Y:S05]  /*9ba0*/  BRA `(.L_x_142) ;  /* 0xffffff9000687947 */ /* 0x000fea000383ffff */
.L_x_41:
[----:B------:R-:W-:-:S07]  /*9bb0*/  MOV R0, UR4 ;  /* 0x0000000400007c02 */ /* 0x000fce0008000f00 */
.L_x_143:
[----:B-1----:R1:W2:Y:S02]  /*9bc0*/  SYNCS.PHASECHK.TRANS64.TRYWAIT P0, [R0+URZ], R3 ;  /* 0x00000003000075a7 */ /* 0x0022a400080011ff */
[----:B--2---:R-:W-:Y:S05]  /*9bd0*/  @!P0 NANOSLEEP.SYNCS 0x989680 ;  /* 0x009896800000895d */ /* 0x004fea0003900000 */
[----:B------:R-:W2:Y:S02]  /*9be0*/  @!P0 SYNCS.PHASECHK.TRANS64 P0, [R0+URZ], R3 ;  /* 0x00000003000085a7 */ /* 0x000ea400080010ff */
[----:B--2---:R-:W-:Y:S05]  /*9bf0*/  @!P0 BRA `(.L_x_143) ;  /* 0xfffffffc00f08947 */ /* 0x004fea000383ffff */
[----:B------:R-:W-:Y:S05]  /*9c00*/  BRA `(.L_x_144) ;  /* 0xffffff9400fc7947 */ /* 0x000fea000383ffff */
.L_x_42:
[----:B------:R-:W-:-:S07]  /*9c10*/  MOV R0, UR5 ;  /* 0x0000000500007c02 */ /* 0x000fce0008000f00 */
.L_x_145:
[----:B-1----:R1:W2:Y:S02]  /*9c20*/  SYNCS.PHASECHK.TRANS64.TRYWAIT P0, [R0+URZ], R3 ;  /* 0x00000003000075a7 */ /* 0x0022a400080011ff */
[----:B--2---:R-:W-:Y:S05]  /*9c30*/  @!P0 NANOSLEEP.SYNCS 0x989680 ;  /* 0x009896800000895d */ /* 0x004fea0003900000 */
[----:B------:R-:W2:Y:S02]  /*9c40*/  @!P0 SYNCS.PHASECHK.TRANS64 P0, [R0+URZ], R3 ;  /* 0x00000003000085a7 */ /* 0x000ea400080010ff */
[----:B--2---:R-:W-:Y:S05]  /*9c50*/  @!P0 BRA `(.L_x_145) ;  /* 0xfffffffc00f08947 */ /* 0x004fea000383ffff */
[----:B------:R-:W-:Y:S05]  /*9c60*/  BRA `(.L_x_146) ;  /* 0xffffff98000c7947 */ /* 0x000fea000383ffff */
.L_x_43:
[----:B------:R-:W-:-:S07]  /*9c70*/  MOV R0, UR5 ;  /* 0x0000000500007c02 */ /* 0x000fce0008000f00 */
.L_x_147:
[----:B-1----:R1:W2:Y:S02]  /*9c80*/  SYNCS.PHASECHK.TRANS64.TRYWAIT P0, [R0+URZ], R3 ;  /* 0x00000003000075a7 */ /* 0x0022a400080011ff */
[----:B--2---:R-:W-:Y:S05]  /*9c90*/  @!P0 NANOSLEEP.SYNCS 0x989680 ;  /* 0x009896800000895d */ /* 0x004fea0003900000 */
[----:B------:R-:W2:Y:S02]  /*9ca0*/  @!P0 SYNCS.PHASECHK.TRANS64 P0, [R0+URZ], R3 ;  /* 0x00000003000085a7 */ /* 0x000ea400080010ff */
[----:B--2---:R-:W-:Y:S05]  /*9cb0*/  @!P0 BRA `(.L_x_147) ;  /* 0xfffffffc00f08947 */ /* 0x004fea000383ffff */
[----:B------:R-:W-:Y:S05]  /*9cc0*/  BRA `(.L_x_148) ;  /* 0xffffff98001c7947 */ /* 0x000fea000383ffff */
.L_x_44:
[----:B------:R-:W-:-:S07]  /*9cd0*/  MOV R0, UR5 ;  /* 0x0000000500007c02 */ /* 0x000fce0008000f00 */
.L_x_149:
[----:B-1----:R1:W2:Y:S02]  /*9ce0*/  SYNCS.PHASECHK.TRANS64.TRYWAIT P0, [R0+URZ], R3 ;  /* 0x00000003000075a7 */ /* 0x0022a400080011ff */
[----:B--2---:R-:W-:Y:S05]  /*9cf0*/  @!P0 NANOSLEEP.SYNCS 0x989680 ;  /* 0x009896800000895d */ /* 0x004fea0003900000 */
[----:B------:R-:W2:Y:S02]  /*9d00*/  @!P0 SYNCS.PHASECHK.TRANS64 P0, [R0+URZ], R3 ;  /* 0x00000003000085a7 */ /* 0x000ea400080010ff */
[----:B--2---:R-:W-:Y:S05]  /*9d10*/  @!P0 BRA `(.L_x_149) ;  /* 0xfffffffc00f08947 */ /* 0x004fea000383ffff */
[----:B------:R-:W-:Y:S05]  /*9d20*/  BRA `(.L_x_150) ;  /* 0xffffff98002c7947 */ /* 0x000fea000383ffff */
.L_x_45:
[----:B------:R-:W-:-:S07]  /*9d30*/  MOV R0, UR5 ;  /* 0x0000000500007c02 */ /* 0x000fce0008000f00 */
.L_x_151:
[----:B-1----:R1:W2:Y:S02]  /*9d40*/  SYNCS.PHASECHK.TRANS64.TRYWAIT P0, [R0+URZ], R3 ;  /* 0x00000003000075a7 */ /* 0x0022a400080011ff */
[----:B--2---:R-:W-:Y:S05]  /*9d50*/  @!P0 NANOSLEEP.SYNCS 0x989680 ;  /* 0x009896800000895d */ /* 0x004fea0003900000 */
[----:B------:R-:W2:Y:S02]  /*9d60*/  @!P0 SYNCS.PHASECHK.TRANS64 P0, [R0+URZ], R3 ;  /* 0x00000003000085a7 */ /* 0x000ea400080010ff */
[----:B--2---:R-:W-:Y:S05]  /*9d70*/  @!P0 BRA `(.L_x_151) ;  /* 0xfffffffc00f08947 */ /* 0x004fea000383ffff */
[----:B------:R-:W-:Y:S05]  /*9d80*/  BRA `(.L_x_152) ;  /* 0xffffff98003c7947 */ /* 0x000fea000383ffff */
.L_x_46:
[----:B------:R-:W-:-:S07]  /*9d90*/  MOV R0, UR5 ;  /* 0x0000000500007c02 */ /* 0x000fce0008000f00 */
.L_x_153:
[----:B-1----:R1:W2:Y:S02]  /*9da0*/  SYNCS.PHASECHK.TRANS64.TRYWAIT P0, [R0+URZ], R3 ;  /* 0x00000003000075a7 */ /* 0x0022a400080011ff */
[----:B--2---:R-:W-:Y:S05]  /*9db0*/  @!P0 NANOSLEEP.SYNCS 0x989680 ;  /* 0x009896800000895d */ /* 0x004fea0003900000 */
[----:B------:R-:W2:Y:S02]  /*9dc0*/  @!P0 SYNCS.PHASECHK.TRANS64 P0, [R0+URZ], R3 ;  /* 0x00000003000085a7 */ /* 0x000ea400080010ff */
[----:B--2---:R-:W-:Y:S05]  /*9dd0*/  @!P0 BRA `(.L_x_153) ;  /* 0xfffffffc00f08947 */ /* 0x004fea000383ffff */
[----:B------:R-:W-:Y:S05]  /*9de0*/  BRA `(.L_x_154) ;  /* 0xffffff98004c7947 */ /* 0x000fea000383ffff */
.L_x_47:
[----:B------:R-:W-:-:S07]  /*9df0*/  MOV R0, UR5 ;  /* 0x0000000500007c02 */ /* 0x000fce0008000f00 */
.L_x_155:
[----:B-1----:R1:W2:Y:S02]  /*9e00*/  SYNCS.PHASECHK.TRANS64.TRYWAIT P0, [R0+URZ], R3 ;  /* 0x00000003000075a7 */ /* 0x0022a400080011ff */
[----:B--2---:R-:W-:Y:S05]  /*9e10*/  @!P0 NANOSLEEP.SYNCS 0x989680 ;  /* 0x009896800000895d */ /* 0x004fea0003900000 */
[----:B------:R-:W2:Y:S02]  /*9e20*/  @!P0 SYNCS.PHASECHK.TRANS64 P0, [R0+URZ], R3 ;  /* 0x00000003000085a7 */ /* 0x000ea400080010ff */
[----:B--2---:R-:W-:Y:S05]  /*9e30*/  @!P0 BRA `(.L_x_155) ;  /* 0xfffffffc00f08947 */ /* 0x004fea000383ffff */
[----:B------:R-:W-:Y:S05]  /*9e40*/  BRA `(.L_x_156) ;  /* 0xffffff98005c7947 */ /* 0x000fea000383ffff */
.L_x_48:
[----:B------:R-:W-:-:S07]  /*9e50*/  MOV R0, UR5 ;  /* 0x0000000500007c02 */ /* 0x000fce0008000f00 */
.L_x_157:
[----:B-1----:R1:W2:Y:S02]  /*9e60*/  SYNCS.PHASECHK.TRANS64.TRYWAIT P0, [R0+URZ], R3 ;  /* 0x00000003000075a7 */ /* 0x0022a400080011ff */
[----:B--2---:R-:W-:Y:S05]  /*9e70*/  @!P0 NANOSLEEP.SYNCS 0x989680 ;  /* 0x009896800000895d */ /* 0x004fea0003900000 */
[----:B------:R-:W2:Y:S02]  /*9e80*/  @!P0 SYNCS.PHASECHK.TRANS64 P0, [R0+URZ], R3 ;  /* 0x00000003000085a7 */ /* 0x000ea400080010ff */
[----:B--2---:R-:W-:Y:S05]  /*9e90*/  @!P0 BRA `(.L_x_157) ;  /* 0xfffffffc00f08947 */ /* 0x004fea000383ffff */
[----:B------:R-:W-:Y:S05]  /*9ea0*/  BRA `(.L_x_158) ;  /* 0xffffff98006c7947 */ /* 0x000fea000383ffff */
.L_x_49:
[----:B------:R-:W-:-:S07]  /*9eb0*/  MOV R0, UR5 ;  /* 0x0000000500007c02 */ /* 0x000fce0008000f00 */
.L_x_159:
[----:B-1----:R1:W2:Y:S02]  /*9ec0*/  SYNCS.PHASECHK.TRANS64.TRYWAIT P0, [R0+URZ], R3 ;  /* 0x00000003000075a7 */ /* 0x0022a400080011ff */
[----:B--2---:R-:W-:Y:S05]  /*9ed0*/  @!P0 NANOSLEEP.SYNCS 0x989680 ;  /* 0x009896800000895d */ /* 0x004fea0003900000 */
[----:B------:R-:W2:Y:S02]  /*9ee0*/  @!P0 SYNCS.PHASECHK.TRANS64 P0, [R0+URZ], R3 ;  /* 0x00000003000085a7 */ /* 0x000ea400080010ff */
[----:B--2---:R-:W-:Y:S05]  /*9ef0*/  @!P0 BRA `(.L_x_159) ;  /* 0xfffffffc00f08947 */ /* 0x004fea000383ffff */
[----:B------:R-:W-:Y:S05]  /*9f00*/  BRA `(.L_x_160) ;  /* 0xffffff98007c7947 */ /* 0x000fea000383ffff */
.L_x_50:
[----:B------:R-:W-:-:S07]  /*9f10*/  MOV R0, UR5 ;  /* 0x0000000500007c02 */ /* 0x000fce0008000f00 */
.L_x_161:
[----:B-1----:R1:W2:Y:S02]  /*9f20*/  SYNCS.PHASECHK.TRANS64.TRYWAIT P0, [R0+URZ], R3 ;  /* 0x00000003000075a7 */ /* 0x0022a400080011ff */
[----:B--2---:R-:W-:Y:S05]  /*9f30*/  @!P0 NANOSLEEP.SYNCS 0x989680 ;  /* 0x009896800000895d */ /* 0x004fea0003900000 */
[----:B------:R-:W2:Y:S02]  /*9f40*/  @!P0 SYNCS.PHASECHK.TRANS64 P0, [R0+URZ], R3 ;  /* 0x00000003000085a7 */ /* 0x000ea400080010ff */
[----:B--2---:R-:W-:Y:S05]  /*9f50*/  @!P0 BRA `(.L_x_161) ;  /* 0xfffffffc00f08947 */ /* 0x004fea000383ffff */
[----:B------:R-:W-:Y:S05]  /*9f60*/  BRA `(.L_x_162) ;  /* 0xffffff98008c7947 */ /* 0x000fea000383ffff */
.L_x_51:
[----:B------:R-:W-:-:S07]  /*9f70*/  MOV R0, UR5 ;  /* 0x0000000500007c02 */ /* 0x000fce0008000f00 */
.L_x_163:
[----:B-1----:R1:W2:Y:S02]  /*9f80*/  SYNCS.PHASECHK.TRANS64.TRYWAIT P0, [R0+URZ], R3 ;  /* 0x00000003000075a7 */ /* 0x0022a400080011ff */
[----:B--2---:R-:W-:Y:S05]  /*9f90*/  @!P0 NANOSLEEP.SYNCS 0x989680 ;  /* 0x009896800000895d */ /* 0x004fea0003900000 */
[----:B------:R-:W2:Y:S02]  /*9fa0*/  @!P0 SYNCS.PHASECHK.TRANS64 P0, [R0+URZ], R3 ;  /* 0x00000003000085a7 */ /* 0x000ea400080010ff */
[----:B--2---:R-:W-:Y:S05]  /*9fb0*/  @!P0 BRA `(.L_x_163) ;  /* 0xfffffffc00f08947 */ /* 0x004fea000383ffff */
[----:B------:R-:W-:Y:S05]  /*9fc0*/  BRA `(.L_x_164) ;  /* 0xffffff98009c7947 */ /* 0x000fea000383ffff */
.L_x_52:
[----:B------:R-:W-:-:S07]  /*9fd0*/  MOV R0, UR5 ;  /* 0x0000000500007c02 */ /* 0x000fce0008000f00 */
.L_x_165:
[----:B-1----:R1:W2:Y:S02]  /*9fe0*/  SYNCS.PHASECHK.TRANS64.TRYWAIT P0, [R0+URZ], R3 ;  /* 0x00000003000075a7 */ /* 0x0022a400080011ff */
[----:B--2---:R-:W-:Y:S05]  /*9ff0*/  @!P0 NANOSLEEP.SYNCS 0x989680 ;  /* 0x009896800000895d */ /* 0x004fea0003900000 */
[----:B------:R-:W2:Y:S02]  /*a000*/  @!P0 SYNCS.PHASECHK.TRANS64 P0, [R0+URZ], R3 ;  /* 0x00000003000085a7 */ /* 0x000ea400080010ff */
[----:B--2---:R-:W-:Y:S05]  /*a010*/  @!P0 BRA `(.L_x_165) ;  /* 0xfffffffc00f08947 */ /* 0x004fea000383ffff */
[----:B------:R-:W-:Y:S05]  /*a020*/  BRA `(.L_x_166) ;  /* 0xffffff9800ac7947 */ /* 0x000fea000383ffff */
.L_x_53:
[----:B------:R-:W-:-:S07]  /*a030*/  MOV R0, UR5 ;  /* 0x0000000500007c02 */ /* 0x000fce0008000f00 */
.L_x_167:
[----:B-1----:R1:W2:Y:S02]  /*a040*/  SYNCS.PHASECHK.TRANS64.TRYWAIT P0, [R0+URZ], R3 ;  /* 0x00000003000075a7 */ /* 0x0022a400080011ff */
[----:B--2---:R-:W-:Y:S05]  /*a050*/  @!P0 NANOSLEEP.SYNCS 0x989680 ;  /* 0x009896800000895d */ /* 0x004fea0003900000 */
[----:B------:R-:W2:Y:S02]  /*a060*/  @!P0 SYNCS.PHASECHK.TRANS64 P0, [R0+URZ], R3 ;  /* 0x00000003000085a7 */ /* 0x000ea400080010ff */
[----:B--2---:R-:W-:Y:S05]  /*a070*/  @!P0 BRA `(.L_x_167) ;  /* 0xfffffffc00f08947 */ /* 0x004fea000383ffff */
[----:B------:R-:W-:Y:S05]  /*a080*/  BRA `(.L_x_168) ;  /* 0xffffff9800bc7947 */ /* 0x000fea000383ffff */
.L_x_54:
[----:B------:R-:W-:-:S07]  /*a090*/  MOV R0, UR5 ;  /* 0x0000000500007c02 */ /* 0x000fce0008000f00 */
.L_x_169:
[----:B-1----:R1:W2:Y:S02]  /*a0a0*/  SYNCS.PHASECHK.TRANS64.TRYWAIT P0, [R0+URZ], R3 ;  /* 0x00000003000075a7 */ /* 0x0022a400080011ff */
[----:B--2---:R-:W-:Y:S05]  /*a0b0*/  @!P0 NANOSLEEP.SYNCS 0x989680 ;  /* 0x009896800000895d */ /* 0x004fea0003900000 */
[----:B------:R-:W2:Y:S02]  /*a0c0*/  @!P0 SYNCS.PHASECHK.TRANS64 P0, [R0+URZ], R3 ;  /* 0x00000003000085a7 */ /* 0x000ea400080010ff */
[----:B--2---:R-:W-:Y:S05]  /*a0d0*/  @!P0 BRA `(.L_x_169) ;  /* 0xfffffffc00f08947 */ /* 0x004fea000383ffff */
[----:B------:R-:W-:Y:S05]  /*a0e0*/  BRA `(.L_x_170) ;  /* 0xffffff9800cc7947 */ /* 0x000fea000383ffff */
.L_x_55:
[----:B------:R-:W-:-:S07]  /*a0f0*/  MOV R0, UR5 ;  /* 0x0000000500007c02 */ /* 0x000fce0008000f00 */
.L_x_171:
[----:B-1----:R1:W2:Y:S02]  /*a100*/  SYNCS.PHASECHK.TRANS64.TRYWAIT P0, [R0+URZ], R3 ;  /* 0x00000003000075a7 */ /* 0x0022a400080011ff */
[----:B--2---:R-:W-:Y:S05]  /*a110*/  @!P0 NANOSLEEP.SYNCS 0x989680 ;  /* 0x009896800000895d */ /* 0x004fea0003900000 */
[----:B------:R-:W2:Y:S02]  /*a120*/  @!P0 SYNCS.PHASECHK.TRANS64 P0, [R0+URZ], R3 ;  /* 0x00000003000085a7 */ /* 0x000ea400080010ff */
[----:B--2---:R-:W-:Y:S05]  /*a130*/  @!P0 BRA `(.L_x_171) ;  /* 0xfffffffc00f08947 */ /* 0x004fea000383ffff */
[----:B------:R-:W-:Y:S05]  /*a140*/  BRA `(.L_x_172) ;  /* 0xffffff9800dc7947 */ /* 0x000fea000383ffff */
.L_x_58:
[----:B------:R-:W-:-:S07]  /*a150*/  MOV R4, UR4 ;  /* 0x0000000400047c02 */ /* 0x000fce0008000f00 */
.L_x_173:
[----:B--2---:R2:W3:Y:S02]  /*a160*/  SYNCS.PHASECHK.TRANS64.TRYWAIT P1, [R4+URZ+0x148], R7 ;  /* 0x00014807040075a7 */ /* 0x0044e400080211ff */
[----:B---3--:R-:W-:Y:S05]  /*a170*/  @!P1 NANOSLEEP.SYNCS 0x989680 ;  /* 0x009896800000995d */ /* 0x008fea0003900000 */
[----:B------:R-:W3:Y:S02]  /*a180*/  @!P1 SYNCS.PHASECHK.TRANS64 P1, [R4+URZ+0x148], R7 ;  /* 0x00014807040095a7 */ /* 0x000ee400080210ff */
[----:B---3--:R-:W-:Y:S05]  /*a190*/  @!P1 BRA `(.L_x_173) ;  /* 0xfffffffc00f09947 */ /* 0x008fea000383ffff */
[----:B------:R-:W-:Y:S05]  /*a1a0*/  BRA `(.L_x_174) ;  /* 0xffffff9c004c7947 */ /* 0x000fea000383ffff */
.L_x_59:
[----:B--2---:R-:W-:-:S07]  /*a1b0*/  MOV R4, UR4 ;  /* 0x0000000400047c02 */ /* 0x004fce0008000f00 */
.L_x_175:
[----:B--2---:R2:W3:Y:S02]  /*a1c0*/  SYNCS.PHASECHK.TRANS64.TRYWAIT P1, [R4+URZ+0x140], R5 ;  /* 0x00014005040075a7 */ /* 0x0044e400080211ff */
[----:B---3--:R-:W-:Y:S05]  /*a1d0*/  @!P1 NANOSLEEP.SYNCS 0x989680 ;  /* 0x009896800000995d */ /* 0x008fea0003900000 */
[----:B------:R-:W3:Y:S02]  /*a1e0*/  @!P1 SYNCS.PHASECHK.TRANS64 P1, [R4+URZ+0x140], R5 ;  /* 0x00014005040095a7 */ /* 0x000ee400080210ff */
[----:B---3--:R-:W-:Y:S05]  /*a1f0*/  @!P1 BRA `(.L_x_175) ;  /* 0xfffffffc00f09947 */ /* 0x008fea000383ffff */
[----:B------:R-:W-:Y:S05]  /*a200*/  BRA `(.L_x_176) ;  /* 0xffffff9c00547947 */ /* 0x000fea000383ffff */
.L_x_69:
[----:B--2---:R-:W-:-:S04]  /*a210*/  MOV R5, UR5 ;  /* 0x0000000500057c02 */ /* 0x004fc80008000f00 */
[----:B------:R2:W3:Y:S03]  /*a220*/  SYNCS.PHASECHK.TRANS64.TRYWAIT P0, [R5+URZ+0x8], R6 ;  /* 0x00000806050075a7 */ /* 0x0004e600080011ff */
[----:B---3--:R-:W-:Y:S05]  /*a230*/  @!P0 NANOSLEEP.SYNCS 0x989680 ;  /* 0x009896800000895d */ /* 0x008fea0003900000 */
[----:B------:R-:W3:Y:S02]  /*a240*/  @!P0 SYNCS.PHASECHK.TRANS64 P0, [R5+URZ+0x8], R6 ;  /* 0x00000806050085a7 */ /* 0x000ee400080010ff */
[----:B---3--:R-:W-:Y:S05]  /*a250*/  @!P0 BRA `(.L_x_69) ;  /* 0xfffffffc00ec8947 */ /* 0x008fea000383ffff */
[----:B------:R-:W-:Y:S05]  /*a260*/  BRA `(.L_x_68) ;  /* 0xffffffa000207947 */ /* 0x000fea000383ffff */
.L_x_71:
[----:B------:R-:W-:Y:S01]  /*a270*/  BSSY B0, `(.L_x_177) ;  /* 0x0000006000007945 */ /* 0x000fe20003800000 */
[----:B------:R-:W-:-:S07]  /*a280*/  MOV R15, 0xffffffff ;  /* 0xffffffff000f7802 */ /* 0x000fce0000000f00 */
[----:B-12--5:R-:W-:Y:S05]  /*a290*/  WARPSYNC.COLLECTIVE R15, `(.L_x_178) ;  /* 0x000000000f0c7348 */ /* 0x026fea0003c00000 */
[----:B------:R-:W-:Y:S02]  /*a2a0*/  ELECT P6, UR79, PT ;  /* 0x00000000004f782f */ /* 0x000fe400038c0000 */
[----:B------:R-:W-:Y:S01]  /*a2b0*/  MOV R14, UR79 ;  /* 0x0000004f000e7c02 */ /* 0x000fe20008000f00 */
[----:B-12--5:R-:W-:Y:S10]  /*a2c0*/  ENDCOLLECTIVE ;  /* 0x000000000000791b */ /* 0x026ff40003800000 */
.L_x_178:
[----:B------:R-:W-:Y:S05]  /*a2d0*/  BSYNC B0 ;  /* 0x0000000000007941 */ /* 0x000fea0003800000 */
.L_x_177:
[----:B------:R-:W-:Y:S05]  /*a2e0*/  BRA `(.L_x_179) ;  /* 0xffffffa000507947 */ /* 0x000fea000383ffff */
.L_x_73:
[----:B--2---:R-:W-:-:S04]  /*a2f0*/  MOV R3, UR5 ;  /* 0x0000000500037c02 */ /* 0x004fc80008000f00 */
[----:B------:R2:W3:Y:S03]  /*a300*/  SYNCS.PHASECHK.TRANS64.TRYWAIT P0, [R3+URZ+0x8], R4 ;  /* 0x00000804030075a7 */ /* 0x0004e600080011ff */
[----:B---3--:R-:W-:Y:S05]  /*a310*/  @!P0 NANOSLEEP.SYNCS 0x989680 ;  /* 0x009896800000895d */ /* 0x008fea0003900000 */
[----:B------:R-:W3:Y:S02]  /*a320*/  @!P0 SYNCS.PHASECHK.TRANS64 P0, [R3+URZ+0x8], R4 ;  /* 0x00000804030085a7 */ /* 0x000ee400080010ff */
[----:B---3--:R-:W-:Y:S05]  /*a330*/  @!P0 BRA `(.L_x_73) ;  /* 0xfffffffc00ec8947 */ /* 0x008fea000383ffff */
[----:B------:R-:W-:Y:S05]  /*a340*/  BRA `(.L_x_72) ;  /* 0xffffffa000547947 */ /* 0x000fea000383ffff */
.L_x_74:
[----:B------:R-:W-:-:S07]  /*a350*/  MOV R0, UR21 ;  /* 0x0000001500007c02 */ /* 0x000fce0008000f00 */
.L_x_180:
[----:B-1----:R1:W2:Y:S02]  /*a360*/  SYNCS.PHASECHK.TRANS64.TRYWAIT P0, [R0+URZ+0x140], R5 ;  /* 0x00014005000075a7 */ /* 0x0022a400080011ff */
[----:B--2---:R-:W-:Y:S05]  /*a370*/  @!P0 NANOSLEEP.SYNCS 0x989680 ;  /* 0x009896800000895d */ /* 0x004fea0003900000 */
[----:B------:R-:W2:Y:S02]  /*a380*/  @!P0 SYNCS.PHASECHK.TRANS64 P0, [R0+URZ+0x140], R5 ;  /* 0x00014005000085a7 */ /* 0x000ea400080010ff */
[----:B--2---:R-:W-:Y:S05]  /*a390*/  @!P0 BRA `(.L_x_180) ;  /* 0xfffffffc00f08947 */ /* 0x004fea000383ffff */
[----:B------:R-:W-:Y:S05]  /*a3a0*/  BRA `(.L_x_181) ;  /* 0xffffffa400447947 */ /* 0x000fea000383ffff */
.L_x_76:
[----:B------:R-:W-:-:S07]  /*a3b0*/  MOV R0, UR26 ;  /* 0x0000001a00007c02 */ /* 0x000fce0008000f00 */
.L_x_182:
[----:B--2---:R2:W3:Y:S02]  /*a3c0*/  SYNCS.PHASECHK.TRANS64.TRYWAIT P0, [R0+URZ+0x160], R9 ;  /* 0x00016009000075a7 */ /* 0x0044e400080011ff */
[----:B---3--:R-:W-:Y:S05]  /*a3d0*/  @!P0 NANOSLEEP.SYNCS 0x989680 ;  /* 0x009896800000895d */ /* 0x008fea0003900000 */
[----:B------:R-:W3:Y:S02]  /*a3e0*/  @!P0 SYNCS.PHASECHK.TRANS64 P0, [R0+URZ+0x160], R9 ;  /* 0x00016009000085a7 */ /* 0x000ee400080010ff */
[----:B---3--:R-:W-:Y:S05]  /*a3f0*/  @!P0 BRA `(.L_x_182) ;  /* 0xfffffffc00f08947 */ /* 0x008fea000383ffff */
[----:B------:R-:W-:Y:S05]  /*a400*/  BRA `(.L_x_75) ;  /* 0xffffffa400607947 */ /* 0x000fea000383ffff */
.L_x_80:
[----:B--2---:R-:W-:Y:S07]  /*a410*/  MOV R0, UR17 ;  /* 0x0000001100007c02 */ /* 0x004fee0008000f00 */
.L_x_183:
[----:B--2---:R2:W3:Y:S02]  /*a420*/  SYNCS.PHASECHK.TRANS64.TRYWAIT P0, [R0+URZ], R9 ;  /* 0x00000009000075a7 */ /* 0x0044e400080011ff */
[----:B---3--:R-:W-:Y:S05]  /*a430*/  @!P0 NANOSLEEP.SYNCS 0x989680 ;  /* 0x009896800000895d */ /* 0x008fea0003900000 */
[----:B------:R-:W3:Y:S02]  /*a440*/  @!P0 SYNCS.PHASECHK.TRANS64 P0, [R0+URZ], R9 ;  /* 0x00000009000085a7 */ /* 0x000ee400080010ff */
[----:B---3--:R-:W-:Y:S05]  /*a450*/  @!P0 BRA `(.L_x_183) ;  /* 0xfffffffc00f08947 */ /* 0x008fea000383ffff */
[----:B------:R-:W-:Y:S05]  /*a460*/  BRA `(.L_x_79) ;  /* 0xffffffa400987947 */ /* 0x000fea000383ffff */
.L_x_84:
[----:B-1----:R-:W-:-:S07]  /*a470*/  MOV R0, UR4 ;  /* 0x0000000400007c02 */ /* 0x002fce0008000f00 */
.L_x_184:
[----:B-1----:R1:W2:Y:S02]  /*a480*/  SYNCS.PHASECHK.TRANS64.TRYWAIT P0, [R0+URZ], R5 ;  /* 0x00000005000075a7 */ /* 0x0022a400080011ff */
[----:B--2---:R-:W-:Y:S05]  /*a490*/  @!P0 NANOSLEEP.SYNCS 0x989680 ;  /* 0x009896800000895d */ /* 0x004fea0003900000 */
[----:B------:R-:W2:Y:S02]  /*a4a0*/  @!P0 SYNCS.PHASECHK.TRANS64 P0, [R0+URZ], R5 ;  /* 0x00000005000085a7 */ /* 0x000ea400080010ff */
[----:B--2---:R-:W-:Y:S05]  /*a4b0*/  @!P0 BRA `(.L_x_184) ;  /* 0xfffffffc00f08947 */ /* 0x004fea000383ffff */
[----:B------:R-:W-:Y:S05]  /*a4c0*/  BRA `(.L_x_185) ;  /* 0xffffffa800987947 */ /* 0x000fea000383ffff */
.L_x_87:
[----:B------:R-:W-:-:S07]  /*a4d0*/  MOV R0, UR21 ;  /* 0x0000001500007c02 */ /* 0x000fce0008000f00 */
.L_x_186:
[----:B-1----:R1:W2:Y:S02]  /*a4e0*/  SYNCS.PHASECHK.TRANS64.TRYWAIT P1, [R0+URZ+0x170], R5 ;  /* 0x00017005000075a7 */ /* 0x0022a400080211ff */
[----:B--2---:R-:W-:Y:S05]  /*a4f0*/  @!P1 NANOSLEEP.SYNCS 0x989680 ;  /* 0x009896800000995d */ /* 0x004fea0003900000 */
[----:B------:R-:W2:Y:S02]  /*a500*/  @!P1 SYNCS.PHASECHK.TRANS64 P1, [R0+URZ+0x170], R5 ;  /* 0x00017005000095a7 */ /* 0x000ea400080210ff */
[----:B--2---:R-:W-:Y:S05]  /*a510*/  @!P1 BRA `(.L_x_186) ;  /* 0xfffffffc00f09947 */ /* 0x004fea000383ffff */
[----:B------:R-:W-:Y:S05]  /*a520*/  BRA `(.L_x_187) ;  /* 0xffffffa800e47947 */ /* 0x000fea000383ffff */
.L_x_92:
[----:B------:R-:W-:Y:S07]  /*a530*/  MOV R0, UR27 ;  /* 0x0000001b00007c02 */ /* 0x000fee0008000f00 */
.L_x_188:
[----:B-1----:R1:W2:Y:S02]  /*a540*/  SYNCS.PHASECHK.TRANS64.TRYWAIT P0, [R0+URZ+0x140], R3 ;  /* 0x00014003000075a7 */ /* 0x0022a400080011ff */
[----:B--2---:R-:W-:Y:S05]  /*a550*/  @!P0 NANOSLEEP.SYNCS 0x989680 ;  /* 0x009896800000895d */ /* 0x004fea0003900000 */
[----:B------:R-:W2:Y:S02]  /*a560*/  @!P0 SYNCS.PHASECHK.TRANS64 P0, [R0+URZ+0x140], R3 ;  /* 0x00014003000085a7 */ /* 0x000ea400080010ff */
[----:B--2---:R-:W-:Y:S05]  /*a570*/  @!P0 BRA `(.L_x_188) ;  /* 0xfffffffc00f08947 */ /* 0x004fea000383ffff */
[----:B------:R-:W-:Y:S05]  /*a580*/  BRA `(.L_x_189) ;  /* 0xffffffb000a87947 */ /* 0x000fea000383ffff */
.L_x_95:
[----:B------:R-:W-:Y:S07]  /*a590*/  MOV R3, UR27 ;  /* 0x0000001b00037c02 */ /* 0x000fee0008000f00 */
.L_x_190:
[----:B-1----:R1:W2:Y:S02]  /*a5a0*/  SYNCS.PHASECHK.TRANS64.TRYWAIT P1, [R3+URZ+0x138], R12 ;  /* 0x0001380c030075a7 */ /* 0x0022a400080211ff */
[----:B--2---:R-:W-:Y:S05]  /*a5b0*/  @!P1 NANOSLEEP.SYNCS 0x989680 ;  /* 0x009896800000995d */ /* 0x004fea0003900000 */
[----:B------:R-:W2:Y:S02]  /*a5c0*/  @!P1 SYNCS.PHASECHK.TRANS64 P1, [R3+URZ+0x138], R12 ;  /* 0x0001380c030095a7 */ /* 0x000ea400080210ff */
[----:B--2---:R-:W-:Y:S05]  /*a5d0*/  @!P1 BRA `(.L_x_190) ;  /* 0xfffffffc00f09947 */ /* 0x004fea000383ffff */
[----:B------:R-:W-:Y:S05]  /*a5e0*/  BRA `(.L_x_94) ;  /* 0xffffffb800047947 */ /* 0x000fea000383ffff */
.L_x_98:
[----:B------:R-:W-:Y:S07]  /*a5f0*/  MOV R0, UR4 ;  /* 0x0000000400007c02 */ /* 0x000fee0008000f00 */
.L_x_191:
[----:B-1----:R1:W2:Y:S02]  /*a600*/  SYNCS.PHASECHK.TRANS64.TRYWAIT P1, [R0+URZ+0x118], R3 ;  /* 0x00011803000075a7 */ /* 0x0022a400080211ff */
[----:B--2---:R-:W-:Y:S05]  /*a610*/  @!P1 NANOSLEEP.SYNCS 0x989680 ;  /* 0x009896800000995d */ /* 0x004fea0003900000 */
[----:B------:R-:W2:Y:S02]  /*a620*/  @!P1 SYNCS.PHASECHK.TRANS64 P1, [R0+URZ+0x118], R3 ;  /* 0x00011803000095a7 */ /* 0x000ea400080210ff */
[----:B--2---:R-:W-:Y:S05]  /*a630*/  @!P1 BRA `(.L_x_191) ;  /* 0xfffffffc00f09947 */ /* 0x004fea000383ffff */
[----:B------:R-:W-:Y:S05]  /*a640*/  BRA `(.L_x_192) ;  /* 0xffffffbc00747947 */ /* 0x000fea000383ffff */
.L_x_99:
[----:B------:R-:W-:Y:S07]  /*a650*/  MOV R0, UR6 ;  /* 0x0000000600007c02 */ /* 0x000fee0008000f00 */
.L_x_193:
[----:B-1----:R1:W2:Y:S02]  /*a660*/  SYNCS.PHASECHK.TRANS64.TRYWAIT P0, [R0+URZ+0x118], R3 ;  /* 0x00011803000075a7 */ /* 0x0022a400080011ff */
[----:B--2---:R-:W-:Y:S05]  /*a670*/  @!P0 NANOSLEEP.SYNCS 0x989680 ;  /* 0x009896800000895d */ /* 0x004fea0003900000 */
[----:B------:R-:W2:Y:S02]  /*a680*/  @!P0 SYNCS.PHASECHK.TRANS64 P0, [R0+URZ+0x118], R3 ;  /* 0x00011803000085a7 */ /* 0x000ea400080010ff */
[----:B--2---:R-:W-:Y:S05]  /*a690*/  @!P0 BRA `(.L_x_193) ;  /* 0xfffffffc00f08947 */ /* 0x004fea000383ffff */
[----:B------:R-:W-:Y:S05]  /*a6a0*/  BRA `(.L_x_194) ;  /* 0xffffffc000007947 */ /* 0x000fea000383ffff */
.L_x_101:
[----:B------:R-:W-:-:S07]  /*a6b0*/  MOV R0, UR4 ;  /* 0x0000000400007c02 */ /* 0x000fce0008000f00 */
.L_x_195:
[----:B-1----:R1:W2:Y:S02]  /*a6c0*/  SYNCS.PHASECHK.TRANS64.TRYWAIT P0, [R0+URZ], R3 ;  /* 0x00000003000075a7 */ /* 0x0022a400080011ff */
[----:B--2---:R-:W-:Y:S05]  /*a6d0*/  @!P0 NANOSLEEP.SYNCS 0x989680 ;  /* 0x009896800000895d */ /* 0x004fea0003900000 */
[----:B------:R-:W2:Y:S02]  /*a6e0*/  @!P0 SYNCS.PHASECHK.TRANS64 P0, [R0+URZ], R3 ;  /* 0x00000003000085a7 */ /* 0x000ea400080010ff */
[----:B--2---:R-:W-:Y:S05]  /*a6f0*/  @!P0 BRA `(.L_x_195) ;  /* 0xfffffffc00f08947 */ /* 0x004fea000383ffff */
[----:B------:R-:W-:Y:S05]  /*a700*/  BRA `(.L_x_196) ;  /* 0xffffffc000ac7947 */ /* 0x000fea000383ffff */
.L_x_102:
[----:B------:R-:W-:-:S07]  /*a710*/  MOV R0, UR5 ;  /* 0x0000000500007c02 */ /* 0x000fce0008000f00 */
.L_x_197:
[----:B-1----:R1:W2:Y:S02]  /*a720*/  SYNCS.PHASECHK.TRANS64.TRYWAIT P0, [R0+URZ], R3 ;  /* 0x00000003000075a7 */ /* 0x0022a400080011ff */
[----:B--2---:R-:W-:Y:S05]  /*a730*/  @!P0 NANOSLEEP.SYNCS 0x989680 ;  /* 0x009896800000895d */ /* 0x004fea0003900000 */
[----:B------:R-:W2:Y:S02]  /*a740*/  @!P0 SYNCS.PHASECHK.TRANS64 P0, [R0+URZ], R3 ;  /* 0x00000003000085a7 */ /* 0x000ea400080010ff */
[----:B--2---:R-:W-:Y:S05]  /*a750*/  @!P0 BRA `(.L_x_197) ;  /* 0xfffffffc00f08947 */ /* 0x004fea000383ffff */
[----:B------:R-:W-:Y:S05]  /*a760*/  BRA `(.L_x_198) ;  /* 0xffffffc000b87947 */ /* 0x000fea000383ffff */
.L_x_104:
[----:B------:R-:W-:Y:S07]  /*a770*/  MOV R0, UR53 ;  /* 0x0000003500007c02 */ /* 0x000fee0008000f00 */
.L_x_199:
[----:B-1----:R1:W2:Y:S02]  /*a780*/  SYNCS.PHASECHK.TRANS64.TRYWAIT P0, [R0+URZ+0x140], R3 ;  /* 0x00014003000075a7 */ /* 0x0022a400080011ff */
[----:B--2---:R-:W-:Y:S05]  /*a790*/  @!P0 NANOSLEEP.SYNCS 0x989680 ;  /* 0x009896800000895d */ /* 0x004fea0003900000 */
[----:B------:R-:W2:Y:S02]  /*a7a0*/  @!P0 SYNCS.PHASECHK.TRANS64 P0, [R0+URZ+0x140], R3 ;  /* 0x00014003000085a7 */ /* 0x000ea400080010ff */
[----:B--2---:R-:W-:Y:S05]  /*a7b0*/  @!P0 BRA `(.L_x_199) ;  /* 0xfffffffc00f08947 */ /* 0x004fea000383ffff */
[----:B------:R-:W-:Y:S05]  /*a7c0*/  BRA `(.L_x_200) ;  /* 0xffffffc400bc7947 */ /* 0x000fea000383ffff */
.L_x_114:
[----:B-1----:R1:W3:Y:S02]  /*a7d0*/  SYNCS.PHASECHK.TRANS64.TRYWAIT P1, [R0+URZ+0x100], R3 ;  /* 0x00010003000075a7 */ /* 0x0022e400080211ff */
[----:B---3--:R-:W-:Y:S05]  /*a7e0*/  @!P1 NANOSLEEP.SYNCS 0x989680 ;  /* 0x009896800000995d */ /* 0x008fea0003900000 */
[----:B------:R-:W3:Y:S02]  /*a7f0*/  @!P1 SYNCS.PHASECHK.TRANS64 P1, [R0+URZ+0x100], R3 ;  /* 0x00010003000095a7 */ /* 0x000ee400080210ff */
[----:B---3--:R-:W-:Y:S05]  /*a800*/  @!P1 BRA `(.L_x_114) ;  /* 0xfffffffc00f09947 */ /* 0x008fea000383ffff */
[----:B------:R-:W-:Y:S05]  /*a810*/  BRA `(.L_x_113) ;  /* 0xffffffd800e07947 */ /* 0x000fea000383ffff */
.L_x_116:
[----:B-1----:R1:W4:Y:S02]  /*a820*/  SYNCS.PHASECHK.TRANS64.TRYWAIT P1, [R79+URZ+0x150], R4 ;  /* 0x000150044f0075a7 */ /* 0x00232400080211ff */
[----:B----4-:R-:W-:Y:S05]  /*a830*/  @!P1 NANOSLEEP.SYNCS 0x989680 ;  /* 0x009896800000995d */ /* 0x010fea0003900000 */
[----:B------:R-:W4:Y:S02]  /*a840*/  @!P1 SYNCS.PHASECHK.TRANS64 P1, [R79+URZ+0x150], R4 ;  /* 0x000150044f0095a7 */ /* 0x000f2400080210ff */
[----:B----4-:R-:W-:Y:S05]  /*a850*/  @!P1 BRA `(.L_x_116) ;  /* 0xfffffffc00f09947 */ /* 0x010fea000383ffff */
[----:B------:R-:W-:Y:S05]  /*a860*/  BRA `(.L_x_115) ;  /* 0xffffffdc00147947 */ /* 0x000fea000383ffff */
.L_x_127:
[----:B-1----:R1:W2:Y:S02]  /*a870*/  SYNCS.PHASECHK.TRANS64.TRYWAIT P1, [R3+URZ+0x100], R32 ;  /* 0x00010020030075a7 */ /* 0x0022a400080211ff */
[----:B--2---:R-:W-:Y:S05]  /*a880*/  @!P1 NANOSLEEP.SYNCS 0x989680 ;  /* 0x009896800000995d */ /* 0x004fea0003900000 */
[----:B------:R-:W2:Y:S02]  /*a890*/  @!P1 SYNCS.PHASECHK.TRANS64 P1, [R3+URZ+0x100], R32 ;  /* 0x00010020030095a7 */ /* 0x000ea400080210ff */
[----:B--2---:R-:W-:Y:S05]  /*a8a0*/  @!P1 BRA `(.L_x_127) ;  /* 0xfffffffc00f09947 */ /* 0x004fea000383ffff */
[----:B------:R-:W-:Y:S05]  /*a8b0*/  BRA `(.L_x_126) ;  /* 0xffffffe400607947 */ /* 0x000fea000383ffff */
        .weak           $__internal_0_$__cuda_sm10x_tcgen05_guardrail_trap_col_being_dealloced_not_returned_by_alloc
        .type           $__internal_0_$__cuda_sm10x_tcgen05_guardrail_trap_col_being_dealloced_not_returned_by_alloc,@function
        .size           $__internal_0_$__cuda_sm10x_tcgen05_guardrail_trap_col_being_dealloced_not_returned_by_alloc,($__internal_1_$__cuda_sm10x_tcgen05_guardrail_trap_phase_invalid_during_alloc - $__internal_0_$__cuda_sm10x_tcgen05_guardrail_trap_col_being_dealloced_not_returned_by_alloc)
$__internal_0_$__cuda_sm10x_tcgen05_guardrail_trap_col_being_dealloced_not_returned_by_alloc:
[----:B------:R-:W-:Y:S05]  /*a8c0*/  BPT.TRAP 0x1 ;  /* 0x000000040000795c */ /* 0x000fea0000300000 */
[----:B------:R-:W-:-:S04]  /*a8d0*/  HFMA2 R3, -RZ, RZ, 0, 0 ;  /* 0x00000000ff037431 */ /* 0x000fc800000001ff */
[----:B------:R-:W-:Y:S05]  /*a8e0*/  RET.REL.NODEC R2 `(_ZN7cutlass13device_kernelINS_4conv6kernel13ConvUniversalINS1_16ConvProblemShapeILNS1_8OperatorE2ELi3EEENS1_10collective14CollectiveConvINS1_47MainloopSm100TmaUmmaWarpSpecializedImplicitGemmILS5_2ELi16ELi3ELi1ELi2EN4cute5tupleIJNSA_1CILi2EEENSC_ILi1EEESE_EEEEENSB_IJNSC_ILi128EEENSB_IJNSC_ILi64EEEEEENSB_IJNSC_ILi32EEEEEEEEENS_10tfloat32_tESN_NSA_8TiledMMAINSA_8MMA_AtomIJNSA_23SM100_MMA_TF32_2x1SM_SSISN_SN_fLi128ELi64ELNSA_4UMMA5MajorE1ELSS_1ELNSR_7ScaleInE0ELST_0EEEEEENSA_6LayoutINSB_IJSE_SE_SE_EEENSB_IJNSC_ILi0EEESY_SY_EEEEENSB_IJNSA_10UnderscoreES11_S11_EEEEENS7_6detail27Sm100ImplicitGemmTileTraitsINSA_18SM100_TMA_2SM_LOADENSA_14ComposedLayoutINSA_7SwizzleILi2ELi5ELi2EEENSA_18smem_ptr_flag_bitsILi32EEENSW_INSB_IJSK_NSC_ILi4EEEEEENSB_IJSE_SK_EEEEEEEvEENS15_INSA_25SM100_TMA_2SM_LOAD_IM2COLES1G_vEEEENS_8epilogue10collective18CollectiveEpilogueINS1L_23Sm100TmaWarpSpecializedILi3ELi2ELi16ELb1ELb0EEEJNSB_IJSI_SJ_SL_EEENSB_IJNSW_ISI_SE_EENSW_INSB_IJNSC_ILi16EEESD_EEES1E_EEEEESN_NSB_IJlNSB_IJSE_lllEEESY_EEESN_S1X_NS1L_6fusion15FusionCallbacksIS1P_NS1Y_17LinearCombinationISN_fSN_fLNS_15FloatRoundStyleE2EEES1Q_S1V_JEEENSA_5SM1004TMEM4LOAD26SM100_TMEM_LOAD_32dp32b16xENSA_13SM90_TMA_LOADENS17_INS18_ILi2ELi4ELi3EEES1B_NSW_INSB_IJNSC_ILi8EEES1S_EEENSB_IJS1S_SE_EEEEEEENSA_39AutoVectorizingCopyWithAssumedAlignmentILi128EEENSA_14SM90_TMA_STOREES2E_S2G_S2G_EEEvvEEEEvNT_6ParamsE) ;  /* 0xffffff5402c47950 */ /* 0x000fea0003c3ffff */
        .weak           $__internal_1_$__cuda_sm10x_tcgen05_guardrail_trap_phase_invalid_during_alloc
        .type           $__internal_1_$__cuda_sm10x_tcgen05_guardrail_trap_phase_invalid_during_alloc,@function
        .size           $__internal_1_$__cuda_sm10x_tcgen05_guardrail_trap_phase_invalid_during_alloc,($__internal_2_$__cuda_sm10x_tcgen05_guardrail_trap_unallocated_columns_being_dealloced - $__internal_1_$__cuda_sm10x_tcgen05_guardrail_trap_phase_invalid_during_alloc)
$__internal_1_$__cuda_sm10x_tcgen05_guardrail_trap_phase_invalid_during_alloc:
[----:B------:R-:W-:Y:S05]  /*a8f0*/  BPT.TRAP 0x1 ;  /* 0x000000040000795c */ /* 0x000fea0000300000 */
[----:B------:R-:W-:-:S04]  /*a900*/  MOV R5, 0x0 ;  /* 0x0000000000057802 */ /* 0x000fc80000000f00 */
[----:B------:R-:W-:Y:S05]  /*a910*/  RET.REL.NODEC R4 `(_ZN7cutlass13device_kernelINS_4conv6kernel13ConvUniversalINS1_16ConvProblemShapeILNS1_8OperatorE2ELi3EEENS1_10collective14CollectiveConvINS1_47MainloopSm100TmaUmmaWarpSpecializedImplicitGemmILS5_2ELi16ELi3ELi1ELi2EN4cute5tupleIJNSA_1CILi2EEENSC_ILi1EEESE_EEEEENSB_IJNSC_ILi128EEENSB_IJNSC_ILi64EEEEEENSB_IJNSC_ILi32EEEEEEEEENS_10tfloat32_tESN_NSA_8TiledMMAINSA_8MMA_AtomIJNSA_23SM100_MMA_TF32_2x1SM_SSISN_SN_fLi128ELi64ELNSA_4UMMA5MajorE1ELSS_1ELNSR_7ScaleInE0ELST_0EEEEEENSA_6LayoutINSB_IJSE_SE_SE_EEENSB_IJNSC_ILi0EEESY_SY_EEEEENSB_IJNSA_10UnderscoreES11_S11_EEEEENS7_6detail27Sm100ImplicitGemmTileTraitsINSA_18SM100_TMA_2SM_LOADENSA_14ComposedLayoutINSA_7SwizzleILi2ELi5ELi2EEENSA_18smem_ptr_flag_bitsILi32EEENSW_INSB_IJSK_NSC_ILi4EEEEEENSB_IJSE_SK_EEEEEEEvEENS15_INSA_25SM100_TMA_2SM_LOAD_IM2COLES1G_vEEEENS_8epilogue10collective18CollectiveEpilogueINS1L_23Sm100TmaWarpSpecializedILi3ELi2ELi16ELb1ELb0EEEJNSB_IJSI_SJ_SL_EEENSB_IJNSW_ISI_SE_EENSW_INSB_IJNSC_ILi16EEESD_EEES1E_EEEEESN_NSB_IJlNSB_IJSE_lllEEESY_EEESN_S1X_NS1L_6fusion15FusionCallbacksIS1P_NS1Y_17LinearCombinationISN_fSN_fLNS_15FloatRoundStyleE2EEES1Q_S1V_JEEENSA_5SM1004TMEM4LOAD26SM100_TMEM_LOAD_32dp32b16xENSA_13SM90_TMA_LOADENS17_INS18_ILi2ELi4ELi3EEES1B_NSW_INSB_IJNSC_ILi8EEES1S_EEENSB_IJS1S_SE_EEEEEEENSA_39AutoVectorizingCopyWithAssumedAlignmentILi128EEENSA_14SM90_TMA_STOREES2E_S2G_S2G_EEEvvEEEEvNT_6ParamsE) ;  /* 0xffffff5404b87950 */ /* 0x000fea0003c3ffff */
        .weak           $__internal_2_$__cuda_sm10x_tcgen05_guardrail_trap_unallocated_columns_being_dealloced
        .type           $__internal_2_$__cuda_sm10x_tcgen05_guardrail_trap_unallocated_columns_being_dealloced,@function
        .size           $__internal_2_$__cuda_sm10x_tcgen05_guardrail_trap_unallocated_columns_being_dealloced,(.L_x_202 - $__internal_2_$__cuda_sm10x_tcgen05_guardrail_trap_unallocated_columns_being_dealloced)
$__internal_2_$__cuda_sm10x_tcgen05_guardrail_trap_unallocated_columns_being_dealloced:
[----:B------:R-:W-:Y:S05]  /*a920*/  BPT.TRAP 0x1 ;  /* 0x000000040000795c */ /* 0x000fea0000300000 */
[----:B------:R-:W-:-:S04]  /*a930*/  HFMA2 R3, -RZ, RZ, 0, 0 ;  /* 0x00000000ff037431 */ /* 0x000fc800000001ff */
[----:B------:R-:W-:Y:S05]  /*a940*/  RET.REL.NODEC R2 `(_ZN7cutlass13device_kernelINS_4conv6kernel13ConvUniversalINS1_16ConvProblemShapeILNS1_8OperatorE2ELi3EEENS1_10collective14CollectiveConvINS1_47MainloopSm100TmaUmmaWarpSpecializedImplicitGemmILS5_2ELi16ELi3ELi1ELi2EN4cute5tupleIJNSA_1CILi2EEENSC_ILi1EEESE_EEEEENSB_IJNSC_ILi128EEENSB_IJNSC_ILi64EEEEEENSB_IJNSC_ILi32EEEEEEEEENS_10tfloat32_tESN_NSA_8TiledMMAINSA_8MMA_AtomIJNSA_23SM100_MMA_TF32_2x1SM_SSISN_SN_fLi128ELi64ELNSA_4UMMA5MajorE1ELSS_1ELNSR_7ScaleInE0ELST_0EEEEEENSA_6LayoutINSB_IJSE_SE_SE_EEENSB_IJNSC_ILi0EEESY_SY_EEEEENSB_IJNSA_10UnderscoreES11_S11_EEEEENS7_6detail27Sm100ImplicitGemmTileTraitsINSA_18SM100_TMA_2SM_LOADENSA_14ComposedLayoutINSA_7SwizzleILi2ELi5ELi2EEENSA_18smem_ptr_flag_bitsILi32EEENSW_INSB_IJSK_NSC_ILi4EEEEEENSB_IJSE_SK_EEEEEEEvEENS15_INSA_25SM100_TMA_2SM_LOAD_IM2COLES1G_vEEEENS_8epilogue10collective18CollectiveEpilogueINS1L_23Sm100TmaWarpSpecializedILi3ELi2ELi16ELb1ELb0EEEJNSB_IJSI_SJ_SL_EEENSB_IJNSW_ISI_SE_EENSW_INSB_IJNSC_ILi16EEESD_EEES1E_EEEEESN_NSB_IJlNSB_IJSE_lllEEESY_EEESN_S1X_NS1L_6fusion15FusionCallbacksIS1P_NS1Y_17LinearCombinationISN_fSN_fLNS_15FloatRoundStyleE2EEES1Q_S1V_JEEENSA_5SM1004TMEM4LOAD26SM100_TMEM_LOAD_32dp32b16xENSA_13SM90_TMA_LOADENS17_INS18_ILi2ELi4ELi3EEES1B_NSW_INSB_IJNSC_ILi8EEES1S_EEENSB_IJS1S_SE_EEEEEEENSA_39AutoVectorizingCopyWithAssumedAlignmentILi128EEENSA_14SM90_TMA_STOREES2E_S2G_S2G_EEEvvEEEEvNT_6ParamsE) ;  /* 0xffffff5402ac7950 */ /* 0x000fea0003c3ffff */
.L_x_201:
[----:B------:R-:W-:-:S00]  /*a950*/  BRA `(.L_x_201) ;  /* 0xfffffffc00fc7947 */ /* 0x000fc0000383ffff */
[----:B------:R-:W-:-:S00]  /*a960*/  NOP ;  /* 0x0000000000007918 */ /* 0x000fc00000000000 */
        /* <DEDUP_REMOVED lines=9> */
.L_x_202:


//--------------------- .nv.global.init           --------------------------
	.section	.nv.global.init,"aw",@progbits
.nv.global.init:
	.type		$str$29,@object
	.size		$str$29,($str$30 - $str$29)
$str$29:
        /*0000*/ 	.byte	0x28, 0x61, 0x64, 0x64, 0x72, 0x65, 0x73, 0x73, 0x20, 0x26, 0x20, 0x6d, 0x61, 0x73, 0x6b, 0x29
        /*0010*/ 	.byte	0x20, 0x3d, 0x3d, 0x20, 0x30, 0x00
	.type		$str$30,@object
	.size		$str$30,($str$28 - $str$30)
$str$30:
        /*0016*/ 	.byte	0x2f, 0x74, 0x6d, 0x70, 0x2f, 0x63, 0x75, 0x74, 0x6c, 0x61, 0x73, 0x73, 0x5f, 0x73, 0x77, 0x65
        /*0026*/ 	.byte	0x65, 0x70, 0x5f, 0x73, 0x72, 0x63, 0x2f, 0x69, 0x6e, 0x63, 0x6c, 0x75, 0x64, 0x65, 0x2f, 0x63
        /*0036*/ 	.byte	0x75, 0x74, 0x65, 0x2f, 0x70, 0x6f, 0x69, 0x6e, 0x74, 0x65, 0x72, 0x5f, 0x66, 0x6c, 0x61, 0x67
        /*0046*/ 	.byte	0x67, 0x65, 0x64, 0x2e, 0x68, 0x70, 0x70, 0x00
	.type		$str$28,@object
	.size		$str$28,($str$27 - $str$28)
$str$28:
        /*004e*/ 	.byte	0x2f, 0x74, 0x6d, 0x70, 0x2f, 0x63, 0x75, 0x74, 0x6c, 0x61, 0x73, 0x73, 0x5f, 0x73, 0x77, 0x65
        /*005e*/ 	.byte	0x65, 0x70, 0x5f, 0x73, 0x72, 0x63, 0x2f, 0x69, 0x6e, 0x63, 0x6c, 0x75, 0x64, 0x65, 0x2f, 0x63
        /*006e*/ 	.byte	0x75, 0x74, 0x65, 0x2f, 0x61, 0x74, 0x6f, 0x6d, 0x2f, 0x63, 0x6f, 0x70, 0x79, 0x5f, 0x74, 0x72
        /*007e*/ 	.byte	0x61, 0x69, 0x74, 0x73, 0x5f, 0x73, 0x6d, 0x31, 0x30, 0x30, 0x2e, 0x68, 0x70, 0x70, 0x00
	.type		$str$27,@object
	.size		$str$27,(__unnamed_1 - $str$27)
$str$27:
        /*008d*/ 	.byte	0x28, 0x28, 0x75, 0x69, 0x6e, 0x74, 0x33, 0x32, 0x5f, 0x74, 0x28, 0x74, 0x68, 0x72, 0x65, 0x61
        /*009d*/ 	.byte	0x64, 0x49, 0x64, 0x78, 0x2e, 0x78, 0x29, 0x20, 0x2f, 0x20, 0x33, 0x32, 0x29, 0x20, 0x25, 0x20
        /*00ad*/ 	.byte	0x34, 0x29, 0x20, 0x3d, 0x3d, 0x20, 0x28, 0x28, 0x28, 0x74, 0x6d, 0x65, 0x6d, 0x5f, 0x61, 0x64
        /*00bd*/ 	.byte	0x64, 0x72, 0x20, 0x3e, 0x3e, 0x20, 0x31, 0x36, 0x29, 0x20, 0x2f, 0x20, 0x33, 0x32, 0x29, 0x20
        /*00cd*/ 	.byte	0x25, 0x20, 0x34, 0x29, 0x00
	.type		__unnamed_1,@object
	.size		__unnamed_1,(__unnamed_2 - __unnamed_1)
__unnamed_1:
        /*00d2*/ 	.byte	0x61, 0x75, 0x74, 0x6f, 0x20, 0x63, 0x75, 0x74, 0x65, 0x3a, 0x3a, 0x61, 0x73, 0x5f, 0x70, 0x6f
        /* <DEDUP_REMOVED lines=24> */
        /*0262*/ 	.byte	0x43, 0x3c, 0x32, 0x30, 0x34, 0x38, 0x3e, 0x3e, 0x3e, 0x3e, 0x5d, 0x00
	.type		__unnamed_2,@object
	.size		__unnamed_2,(.L_2 - __unnamed_2)
__unnamed_2:
        /* <DEDUP_REMOVED lines=42> */
        /*050e*/ 	.byte	0x3e, 0x5d, 0x00
.L_2:


//--------------------- .nv.shared._ZN7cutlass13device_kernelINS_4conv6kernel13ConvUniversalINS1_16ConvProblemShapeILNS1_8OperatorE2ELi3EEENS1_10collective14CollectiveConvINS1_47MainloopSm100TmaUmmaWarpSpecializedImplicitGemmILS5_2ELi16ELi3ELi1ELi2EN4cute5tupleIJNSA_1CILi2EEENSC_ILi1EEESE_EEEEENSB_IJNSC_ILi128EEENSB_IJNSC_ILi64EEEEEENSB_IJNSC_ILi32EEEEEEEEENS_10tfloat32_tESN_NSA_8TiledMMAINSA_8MMA_AtomIJNSA_23SM100_MMA_TF32_2x1SM_SSISN_SN_fLi128ELi64ELNSA_4UMMA5MajorE1ELSS_1ELNSR_7ScaleInE0ELST_0EEEEEENSA_6LayoutINSB_IJSE_SE_SE_EEENSB_IJNSC_ILi0EEESY_SY_EEEEENSB_IJNSA_10UnderscoreES11_S11_EEEEENS7_6detail27Sm100ImplicitGemmTileTraitsINSA_18SM100_TMA_2SM_LOADENSA_14ComposedLayoutINSA_7SwizzleILi2ELi5ELi2EEENSA_18smem_ptr_flag_bitsILi32EEENSW_INSB_IJSK_NSC_ILi4EEEEEENSB_IJSE_SK_EEEEEEEvEENS15_INSA_25SM100_TMA_2SM_LOAD_IM2COLES1G_vEEEENS_8epilogue10collective18CollectiveEpilogueINS1L_23Sm100TmaWarpSpecializedILi3ELi2ELi16ELb1ELb0EEEJNSB_IJSI_SJ_SL_EEENSB_IJNSW_ISI_SE_EENSW_INSB_IJNSC_ILi16EEESD_EEES1E_EEEEESN_NSB_IJlNSB_IJSE_lllEEESY_EEESN_S1X_NS1L_6fusion15FusionCallbacksIS1P_NS1Y_17LinearCombinationISN_fSN_fLNS_15FloatRoundStyleE2EEES1Q_S1V_JEEENSA_5SM1004TMEM4LOAD26SM100_TMEM_LOAD_32dp32b16xENSA_13SM90_TMA_LOADENS17_INS18_ILi2ELi4ELi3EEES1B_NSW_INSB_IJNSC_ILi8EEES1S_EEENSB_IJS1S_SE_EEEEEEENSA_39AutoVectorizingCopyWithAssumedAlignmentILi128EEENSA_14SM90_TMA_STOREES2E_S2G_S2G_EEEvvEEEEvNT_6ParamsE --------------------------
	.section	.nv.shared._ZN7cutlass13device_kernelINS_4conv6kernel13ConvUniversalINS1_16ConvProblemShapeILNS1_8OperatorE2ELi3EEENS1_10collective14CollectiveConvINS1_47MainloopSm100TmaUmmaWarpSpecializedImplicitGemmILS5_2ELi16ELi3ELi1ELi2EN4cute5tupleIJNSA_1CILi2EEENSC_ILi1EEESE_EEEEENSB_IJNSC_ILi128EEENSB_IJNSC_ILi64EEEEEENSB_IJNSC_ILi32EEEEEEEEENS_10tfloat32_tESN_NSA_8TiledMMAINSA_8MMA_AtomIJNSA_23SM100_MMA_TF32_2x1SM_SSISN_SN_fLi128ELi64ELNSA_4UMMA5MajorE1ELSS_1ELNSR_7ScaleInE0ELST_0EEEEEENSA_6LayoutINSB_IJSE_SE_SE_EEENSB_IJNSC_ILi0EEESY_SY_EEEEENSB_IJNSA_10UnderscoreES11_S11_EEEEENS7_6detail27Sm100ImplicitGemmTileTraitsINSA_18SM100_TMA_2SM_LOADENSA_14ComposedLayoutINSA_7SwizzleILi2ELi5ELi2EEENSA_18smem_ptr_flag_bitsILi32EEENSW_INSB_IJSK_NSC_ILi4EEEEEENSB_IJSE_SK_EEEEEEEvEENS15_INSA_25SM100_TMA_2SM_LOAD_IM2COLES1G_vEEEENS_8epilogue10collective18CollectiveEpilogueINS1L_23Sm100TmaWarpSpecializedILi3ELi2ELi16ELb1ELb0EEEJNSB_IJSI_SJ_SL_EEENSB_IJNSW_ISI_SE_EENSW_INSB_IJNSC_ILi16EEESD_EEES1E_EEEEESN_NSB_IJlNSB_IJSE_lllEEESY_EEESN_S1X_NS1L_6fusion15FusionCallbacksIS1P_NS1Y_17LinearCombinationISN_fSN_fLNS_15FloatRoundStyleE2EEES1Q_S1V_JEEENSA_5SM1004TMEM4LOAD26SM100_TMEM_LOAD_32dp32b16xENSA_13SM90_TMA_LOADENS17_INS18_ILi2ELi4ELi3EEES1B_NSW_INSB_IJNSC_ILi8EEES1S_EEENSB_IJS1S_SE_EEEEEEENSA_39AutoVectorizingCopyWithAssumedAlignmentILi128EEENSA_14SM90_TMA_STOREES2E_S2G_S2G_EEEvvEEEEvNT_6ParamsE,"aw",@nobits
	.sectionflags	@""
	.align	16
	.zero		1024


//--------------------- .nv.shared.reserved.0     --------------------------
	.section	.nv.shared.reserved.0,"aw",@nobits
	.weak		__nv_reservedSMEM_offset_0_alias
	.size		__nv_reservedSMEM_offset_0_alias, 0, 64
	.other		__nv_reservedSMEM_offset_0_alias,@"STO_CUDA_RESERVED_SHARED STV_DEFAULT"
__nv_reservedSMEM_offset_0_alias:
	.zero		0
.nv.shared.reserved.0:
	.zero		64
	.weak		__nv_reservedSMEM_tcgen05_partition
	.type		__nv_reservedSMEM_tcgen05_partition,@object
	.size		__nv_reservedSMEM_tcgen05_partition,(.L_0 - __nv_reservedSMEM_tcgen05_partition)
__nv_reservedSMEM_tcgen05_partition:
	.zero		32
.L_0:


//--------------------- .nv.global                --------------------------
	.section	.nv.global,"aw",@nobits
.nv.global:
	.type		_ZN39_INTERNAL_aafe5ae8_4_k_cu_6a58de44_33764cute1_E,@object
	.size		_ZN39_INTERNAL_aafe5ae8_4_k_cu_6a58de44_33764cute1_E,(_ZN39_INTERNAL_aafe5ae8_4_k_cu_6a58de44_33764cuda3std3__45__cpo6cbeginE - _ZN39_INTERNAL_aafe5ae8_4_k_cu_6a58de44_33764cute1_E)
_ZN39_INTERNAL_aafe5ae8_4_k_cu_6a58de44_33764cute1_E:
	.zero		1
	.type		_ZN39_INTERNAL_aafe5ae8_4_k_cu_6a58de44_33764cuda3std3__45__cpo6cbeginE,@object
	.size		_ZN39_INTERNAL_aafe5ae8_4_k_cu_6a58de44_33764cuda3std3__45__cpo6cbeginE,(_ZN39_INTERNAL_aafe5ae8_4_k_cu_6a58de44_33764cuda3std3__48in_placeE - _ZN39_INTERNAL_aafe5ae8_4_k_cu_6a58de44_33764cuda3std3__45__cpo6cbeginE)
_ZN39_INTERNAL_aafe5ae8_4_k_cu_6a58de44_33764cuda3std3__45__cpo6cbeginE:
	.zero		1
	.type		_ZN39_INTERNAL_aafe5ae8_4_k_cu_6a58de44_33764cuda3std3__48in_placeE,@object
	.size		_ZN39_INTERNAL_aafe5ae8_4_k_cu_6a58de44_33764cuda3std3__48in_placeE,(_ZN39_INTERNAL_aafe5ae8_4_k_cu_6a58de44_33764cuda3std6ranges3__45__cpo9iter_moveE - _ZN39_INTERNAL_aafe5ae8_4_k_cu_6a58de44_33764cuda3std3__48in_placeE)
_ZN39_INTERNAL_aafe5ae8_4_k_cu_6a58de44_33764cuda3std3__48in_placeE:
	.zero		1
	.type		_ZN39_INTERNAL_aafe5ae8_4_k_cu_6a58de44_33764cuda3std6ranges3__45__cpo9iter_moveE,@object
	.size		_ZN39_INTERNAL_aafe5ae8_4_k_cu_6a58de44_33764cuda3std6ranges3__45__cpo9iter_moveE,(_ZN39_INTERNAL_aafe5ae8_4_k_cu_6a58de44_33764cuda3std3__45__cpo5beginE - _ZN39_INTERNAL_aafe5ae8_4_k_cu_6a58de44_33764cuda3std6ranges3__45__cpo9iter_moveE)
_ZN39_INTERNAL_aafe5ae8_4_k_cu_6a58de44_33764cuda3std6ranges3__45__cpo9iter_moveE:
	.zero		1
	.type		_ZN39_INTERNAL_aafe5ae8_4_k_cu_6a58de44_33764cuda3std3__45__cpo5beginE,@object
	.size		_ZN39_INTERNAL_aafe5ae8_4_k_cu_6a58de44_33764cuda3std3__45__cpo5beginE,(_ZN39_INTERNAL_aafe5ae8_4_k_cu_6a58de44_33764cuda3std3__441_GLOBAL__N__aafe5ae8_4_k_cu_6a58de44_33766ignoreE - _ZN39_INTERNAL_aafe5ae8_4_k_cu_6a58de44_33764cuda3std3__45__cpo5beginE)
_ZN39_INTERNAL_aafe5ae8_4_k_cu_6a58de44_33764cuda3std3__45__cpo5beginE:
	.zero		1
	.type		_ZN39_INTERNAL_aafe5ae8_4_k_cu_6a58de44_33764cuda3std3__441_GLOBAL__N__aafe5ae8_4_k_cu_6a58de44_33766ignoreE,@object
	.size		_ZN39_INTERNAL_aafe5ae8_4_k_cu_6a58de44_33764cuda3std3__441_GLOBAL__N__aafe5ae8_4_k_cu_6a58de44_33766ignoreE,(_ZN39_INTERNAL_aafe5ae8_4_k_cu_6a58de44_33764cute7productE - _ZN39_INTERNAL_aafe5ae8_4_k_cu_6a58de44_33764cuda3std3__441_GLOBAL__N__aafe5ae8_4_k_cu_6a58de44_33766ignoreE)
_ZN39_INTERNAL_aafe5ae8_4_k_cu_6a58de44_33764cuda3std3__441_GLOBAL__N__aafe5ae8_4_k_cu_6a58de44_33766ignoreE:
	.zero		1
	.type		_ZN39_INTERNAL_aafe5ae8_4_k_cu_6a58de44_33764cute7productE,@object
	.size		_ZN39_INTERNAL_aafe5ae8_4_k_cu_6a58de44_33764cute7productE,(_ZN39_INTERNAL_aafe5ae8_4_k_cu_6a58de44_33764cuda3std3__45__cpo3endE - _ZN39_INTERNAL_aafe5ae8_4_k_cu_6a58de44_33764cute7productE)
_ZN39_INTERNAL_aafe5ae8_4_k_cu_6a58de44_33764cute7productE:
	.zero		1
	.type		_ZN39_INTERNAL_aafe5ae8_4_k_cu_6a58de44_33764cuda3std3__45__cpo3endE,@object
	.size		_ZN39_INTERNAL_aafe5ae8_4_k_cu_6a58de44_33764cuda3std3__45__cpo3endE,(_ZN39_INTERNAL_aafe5ae8_4_k_cu_6a58de44_33764cuda3std3__419piecewise_constructE - _ZN39_INTERNAL_aafe5ae8_4_k_cu_6a58de44_33764cuda3std3__45__cpo3endE)
_ZN39_INTERNAL_aafe5ae8_4_k_cu_6a58de44_33764cuda3std3__45__cpo3endE:
	.zero		1
	.type		_ZN39_INTERNAL_aafe5ae8_4_k_cu_6a58de44_33764cuda3std3__419piecewise_constructE,@object
	.size		_ZN39_INTERNAL_aafe5ae8_4_k_cu_6a58de44_33764cuda3std3__419piecewise_constructE,(_ZN39_INTERNAL_aafe5ae8_4_k_cu_6a58de44_33764cuda3std3__45__cpo4cendE - _ZN39_INTERNAL_aafe5ae8_4_k_cu_6a58de44_33764cuda3std3__419piecewise_constructE)
_ZN39_INTERNAL_aafe5ae8_4_k_cu_6a58de44_33764cuda3std3__419piecewise_constructE:
	.zero		1
	.type		_ZN39_INTERNAL_aafe5ae8_4_k_cu_6a58de44_33764cuda3std3__45__cpo4cendE,@object
	.size		_ZN39_INTERNAL_aafe5ae8_4_k_cu_6a58de44_33764cuda3std3__45__cpo4cendE,(_ZN39_INTERNAL_aafe5ae8_4_k_cu_6a58de44_33764cuda3std6ranges3__45__cpo4swapE - _ZN39_INTERNAL_aafe5ae8_4_k_cu_6a58de44_33764cuda3std3__45__cpo4cendE)
_ZN39_INTERNAL_aafe5ae8_4_k_cu_6a58de44_33764cuda3std3__45__cpo4cendE:
	.zero		1
	.type		_ZN39_INTERNAL_aafe5ae8_4_k_cu_6a58de44_33764cuda3std6ranges3__45__cpo4swapE,@object
	.size		_ZN39_INTERNAL_aafe5ae8_4_k_cu_6a58de44_33764cuda3std6ranges3__45__cpo4swapE,(.L_10 - _ZN39_INTERNAL_aafe5ae8_4_k_cu_6a58de44_33764cuda3std6ranges3__45__cpo4swapE)
_ZN39_INTERNAL_aafe5ae8_4_k_cu_6a58de44_33764cuda3std6ranges3__45__cpo4swapE:
	.zero		1
.L_10:


//--------------------- .nv.constant0._ZN7cutlass13device_kernelINS_4conv6kernel13ConvUniversalINS1_16ConvProblemShapeILNS1_8OperatorE2ELi3EEENS1_10collective14CollectiveConvINS1_47MainloopSm100TmaUmmaWarpSpecializedImplicitGemmILS5_2ELi16ELi3ELi1ELi2EN4cute5tupleIJNSA_1CILi2EEENSC_ILi1EEESE_EEEEENSB_IJNSC_ILi128EEENSB_IJNSC_ILi64EEEEEENSB_IJNSC_ILi32EEEEEEEEENS_10tfloat32_tESN_NSA_8TiledMMAINSA_8MMA_AtomIJNSA_23SM100_MMA_TF32_2x1SM_SSISN_SN_fLi128ELi64ELNSA_4UMMA5MajorE1ELSS_1ELNSR_7ScaleInE0ELST_0EEEEEENSA_6LayoutINSB_IJSE_SE_SE_EEENSB_IJNSC_ILi0EEESY_SY_EEEEENSB_IJNSA_10UnderscoreES11_S11_EEEEENS7_6detail27Sm100ImplicitGemmTileTraitsINSA_18SM100_TMA_2SM_LOADENSA_14ComposedLayoutINSA_7SwizzleILi2ELi5ELi2EEENSA_18smem_ptr_flag_bitsILi32EEENSW_INSB_IJSK_NSC_ILi4EEEEEENSB_IJSE_SK_EEEEEEEvEENS15_INSA_25SM100_TMA_2SM_LOAD_IM2COLES1G_vEEEENS_8epilogue10collective18CollectiveEpilogueINS1L_23Sm100TmaWarpSpecializedILi3ELi2ELi16ELb1ELb0EEEJNSB_IJSI_SJ_SL_EEENSB_IJNSW_ISI_SE_EENSW_INSB_IJNSC_ILi16EEESD_EEES1E_EEEEESN_NSB_IJlNSB_IJSE_lllEEESY_EEESN_S1X_NS1L_6fusion15FusionCallbacksIS1P_NS1Y_17LinearCombinationISN_fSN_fLNS_15FloatRoundStyleE2EEES1Q_S1V_JEEENSA_5SM1004TMEM4LOAD26SM100_TMEM_LOAD_32dp32b16xENSA_13SM90_TMA_LOADENS17_INS18_ILi2ELi4ELi3EEES1B_NSW_INSB_IJNSC_ILi8EEES1S_EEENSB_IJS1S_SE_EEEEEEENSA_39AutoVectorizingCopyWithAssumedAlignmentILi128EEENSA_14SM90_TMA_STOREES2E_S2G_S2G_EEEvvEEEEvNT_6ParamsE --------------------------
	.section	.nv.constant0._ZN7cutlass13device_kernelINS_4conv6kernel13ConvUniversalINS1_16ConvProblemShapeILNS1_8OperatorE2ELi3EEENS1_10collective14CollectiveConvINS1_47MainloopSm100TmaUmmaWarpSpecializedImplicitGemmILS5_2ELi16ELi3ELi1ELi2EN4cute5tupleIJNSA_1CILi2EEENSC_ILi1EEESE_EEEEENSB_IJNSC_ILi128EEENSB_IJNSC_ILi64EEEEEENSB_IJNSC_ILi32EEEEEEEEENS_10tfloat32_tESN_NSA_8TiledMMAINSA_8MMA_AtomIJNSA_23SM100_MMA_TF32_2x1SM_SSISN_SN_fLi128ELi64ELNSA_4UMMA5MajorE1ELSS_1ELNSR_7ScaleInE0ELST_0EEEEEENSA_6LayoutINSB_IJSE_SE_SE_EEENSB_IJNSC_ILi0EEESY_SY_EEEEENSB_IJNSA_10UnderscoreES11_S11_EEEEENS7_6detail27Sm100ImplicitGemmTileTraitsINSA_18SM100_TMA_2SM_LOADENSA_14ComposedLayoutINSA_7SwizzleILi2ELi5ELi2EEENSA_18smem_ptr_flag_bitsILi32EEENSW_INSB_IJSK_NSC_ILi4EEEEEENSB_IJSE_SK_EEEEEEEvEENS15_INSA_25SM100_TMA_2SM_LOAD_IM2COLES1G_vEEEENS_8epilogue10collective18CollectiveEpilogueINS1L_23Sm100TmaWarpSpecializedILi3ELi2ELi16ELb1ELb0EEEJNSB_IJSI_SJ_SL_EEENSB_IJNSW_ISI_SE_EENSW_INSB_IJNSC_ILi16EEESD_EEES1E_EEEEESN_NSB_IJlNSB_IJSE_lllEEESY_EEESN_S1X_NS1L_6fusion15FusionCallbacksIS1P_NS1Y_17LinearCombinationISN_fSN_fLNS_15FloatRoundStyleE2EEES1Q_S1V_JEEENSA_5SM1004TMEM4LOAD26SM100_TMEM_LOAD_32dp32b16xENSA_13SM90_TMA_LOADENS17_INS18_ILi2ELi4ELi3EEES1B_NSW_INSB_IJNSC_ILi8EEES1S_EEENSB_IJS1S_SE_EEEEEEENSA_39AutoVectorizingCopyWithAssumedAlignmentILi128EEENSA_14SM90_TMA_STOREES2E_S2G_S2G_EEEvvEEEEvNT_6ParamsE,"a",@progbits
	.sectionflags	@""
	.align	4
.nv.constant0._ZN7cutlass13device_kernelINS_4conv6kernel13ConvUniversalINS1_16ConvProblemShapeILNS1_8OperatorE2ELi3EEENS1_10collective14CollectiveConvINS1_47MainloopSm100TmaUmmaWarpSpecializedImplicitGemmILS5_2ELi16ELi3ELi1ELi2EN4cute5tupleIJNSA_1CILi2EEENSC_ILi1EEESE_EEEEENSB_IJNSC_ILi128EEENSB_IJNSC_ILi64EEEEEENSB_IJNSC_ILi32EEEEEEEEENS_10tfloat32_tESN_NSA_8TiledMMAINSA_8MMA_AtomIJNSA_23SM100_MMA_TF32_2x1SM_SSISN_SN_fLi128ELi64ELNSA_4UMMA5MajorE1ELSS_1ELNSR_7ScaleInE0ELST_0EEEEEENSA_6LayoutINSB_IJSE_SE_SE_EEENSB_IJNSC_ILi0EEESY_SY_EEEEENSB_IJNSA_10UnderscoreES11_S11_EEEEENS7_6detail27Sm100ImplicitGemmTileTraitsINSA_18SM100_TMA_2SM_LOADENSA_14ComposedLayoutINSA_7SwizzleILi2ELi5ELi2EEENSA_18smem_ptr_flag_bitsILi32EEENSW_INSB_IJSK_NSC_ILi4EEEEEENSB_IJSE_SK_EEEEEEEvEENS15_INSA_25SM100_TMA_2SM_LOAD_IM2COLES1G_vEEEENS_8epilogue10collective18CollectiveEpilogueINS1L_23Sm100TmaWarpSpecializedILi3ELi2ELi16ELb1ELb0EEEJNSB_IJSI_SJ_SL_EEENSB_IJNSW_ISI_SE_EENSW_INSB_IJNSC_ILi16EEESD_EEES1E_EEEEESN_NSB_IJlNSB_IJSE_lllEEESY_EEESN_S1X_NS1L_6fusion15FusionCallbacksIS1P_NS1Y_17LinearCombinationISN_fSN_fLNS_15FloatRoundStyleE2EEES1Q_S1V_JEEENSA_5SM1004TMEM4LOAD26SM100_TMEM_LOAD_32dp32b16xENSA_13SM90_TMA_LOADENS17_INS18_ILi2ELi4ELi3EEES1B_NSW_INSB_IJNSC_ILi8EEES1S_EEENSB_IJS1S_SE_EEEEEEENSA_39AutoVectorizingCopyWithAssumedAlignmentILi128EEENSA_14SM90_TMA_STOREES2E_S2G_S2G_EEEvvEEEEvNT_6ParamsE:
	.zero		3200


//--------------------- SYMBOLS --------------------------

	.type		.nv.reservedSmem.offset0,@object
	.size		.nv.reservedSmem.offset0,0x4
	.type		.nv.reservedSmem.cap,@object
	.size		.nv.reservedSmem.cap,0x4
	.type		__assertfail,@function
